//
// Generated by NVIDIA NVVM Compiler
//
// Compiler Build ID: CL-36424714
// Cuda compilation tools, release 13.0, V13.0.88
// Based on NVVM 20.0.0
//

.version 9.0
.target sm_100
.address_size 64

	// .globl	my_kernel_kernel0
// _ZZ17my_kernel_kernel0E18PaddedInput_shared has been demoted
// _ZZ17my_kernel_kernel0E18placeholder_shared has been demoted

.visible .entry my_kernel_kernel0(
	.param .u64 .ptr .align 1 my_kernel_kernel0_param_0,
	.param .u64 .ptr .align 1 my_kernel_kernel0_param_1,
	.param .u64 .ptr .align 1 my_kernel_kernel0_param_2,
	.param .u64 .ptr .align 1 my_kernel_kernel0_param_3
)
{
	.reg .pred 	%p<21>;
	.reg .b16 	%rs<36>;
	.reg .b32 	%r<119>;
	.reg .b32 	%f<550>;
	.reg .b64 	%rd<29>;
	// demoted variable
	.shared .align 4 .b8 _ZZ17my_kernel_kernel0E18PaddedInput_shared[13312];
	// demoted variable
	.shared .align 4 .b8 _ZZ17my_kernel_kernel0E18placeholder_shared[576];
	ld.param.u64 	%rd8, [my_kernel_kernel0_param_0];
	ld.param.u64 	%rd5, [my_kernel_kernel0_param_1];
	cvta.to.global.u64 	%rd1, %rd8;
	mov.u32 	%r1, %tid.x;
	mov.u32 	%r2, %ctaid.x;
	mul.hi.u32 	%r22, %r2, 1374389535;
	shr.u32 	%r23, %r22, 6;
	mul.lo.s32 	%r24, %r23, 200;
	sub.s32 	%r25, %r2, %r24;
	cvt.u16.u32 	%rs3, %r25;
	mul.lo.s16 	%rs4, %rs3, 205;
	shr.u16 	%rs5, %rs4, 13;
	mul.lo.s16 	%rs6, %rs5, 24;
	cvt.u32.u16 	%r3, %rs6;
	shr.u32 	%r4, %r1, 3;
	mul.hi.u32 	%r26, %r2, 1717986919;
	shr.u32 	%r27, %r26, 4;
	mul.lo.s32 	%r28, %r27, 40;
	sub.s32 	%r29, %r2, %r28;
	shr.u32 	%r5, %r29, 1;
	mul.lo.s32 	%r30, %r5, 6;
	and.b32  	%r31, %r1, 7;
	or.b32  	%r32, %r30, %r31;
	setp.eq.s32 	%p5, %r32, 0;
	add.s32 	%r33, %r30, %r31;
	setp.gt.u32 	%p6, %r33, 120;
	or.pred  	%p1, %p5, %p6;
	mul.lo.s32 	%r6, %r27, 92160;
	shl.b32 	%r35, %r1, 5;
	and.b32  	%r36, %r35, 224;
	shl.b32 	%r37, %r2, 4;
	and.b32  	%r38, %r37, 16;
	or.b32  	%r39, %r6, %r36;
	or.b32  	%r40, %r39, %r38;
	mad.lo.s32 	%r41, %r5, 192, %r40;
	add.s32 	%r7, %r41, -3872;
	shl.b32 	%r42, %r1, 4;
	and.b32  	%r8, %r42, 112;
	setp.gt.u32 	%p7, %r1, 207;
	@%p7 bra 	$L__BB0_34;
	cvt.u16.u32 	%rs7, %r4;
	mul.lo.s16 	%rs8, %rs7, 79;
	shr.u16 	%rs9, %rs8, 11;
	mul.lo.s16 	%rs10, %rs9, 26;
	sub.s16 	%rs11, %rs7, %rs10;
	cvt.u32.u16 	%r43, %rs11;
	and.b32  	%r44, %r43, 255;
	or.b32  	%r45, %r44, %r3;
	setp.eq.s32 	%p8, %r45, 0;
	add.s32 	%r46, %r44, %r3;
	setp.gt.u32 	%p9, %r46, 120;
	or.pred  	%p10, %p8, %p9;
	and.b16  	%rs12, %rs11, 255;
	mul.wide.u16 	%r48, %rs12, 3840;
	add.s32 	%r49, %r7, %r48;
	mul.wide.u16 	%r9, %rs12, 128;
	or.pred  	%p2, %p10, %p1;
	mul.wide.s32 	%rd9, %r49, 4;
	add.s64 	%rd2, %rd1, %rd9;
	mov.f32 	%f470, 0f00000000;
	@%p2 bra 	$L__BB0_3;
	ld.global.nc.f32 	%f470, [%rd2];
$L__BB0_3:
	add.s32 	%r50, %r9, %r8;
	shl.b32 	%r51, %r50, 2;
	mov.u32 	%r52, _ZZ17my_kernel_kernel0E18PaddedInput_shared;
	add.s32 	%r10, %r52, %r51;
	st.shared.f32 	[%r10], %f470;
	mov.f32 	%f471, 0f00000000;
	@%p2 bra 	$L__BB0_5;
	ld.global.nc.f32 	%f471, [%rd2+4];
$L__BB0_5:
	st.shared.f32 	[%r10+4], %f471;
	mov.f32 	%f472, 0f00000000;
	@%p2 bra 	$L__BB0_7;
	ld.global.nc.f32 	%f472, [%rd2+8];
$L__BB0_7:
	st.shared.f32 	[%r10+8], %f472;
	mov.f32 	%f473, 0f00000000;
	@%p2 bra 	$L__BB0_9;
	ld.global.nc.f32 	%f473, [%rd2+12];
$L__BB0_9:
	st.shared.f32 	[%r10+12], %f473;
	mov.f32 	%f474, 0f00000000;
	@%p2 bra 	$L__BB0_11;
	ld.global.nc.f32 	%f474, [%rd2+16];
$L__BB0_11:
	st.shared.f32 	[%r10+16], %f474;
	mov.f32 	%f475, 0f00000000;
	@%p2 bra 	$L__BB0_13;
	ld.global.nc.f32 	%f475, [%rd2+20];
$L__BB0_13:
	st.shared.f32 	[%r10+20], %f475;
	mov.f32 	%f476, 0f00000000;
	@%p2 bra 	$L__BB0_15;
	ld.global.nc.f32 	%f476, [%rd2+24];
$L__BB0_15:
	st.shared.f32 	[%r10+24], %f476;
	mov.f32 	%f477, 0f00000000;
	@%p2 bra 	$L__BB0_17;
	ld.global.nc.f32 	%f477, [%rd2+28];
$L__BB0_17:
	st.shared.f32 	[%r10+28], %f477;
	mov.f32 	%f478, 0f00000000;
	@%p2 bra 	$L__BB0_19;
	ld.global.nc.f32 	%f478, [%rd2+32];
$L__BB0_19:
	st.shared.f32 	[%r10+32], %f478;
	mov.f32 	%f479, 0f00000000;
	@%p2 bra 	$L__BB0_21;
	ld.global.nc.f32 	%f479, [%rd2+36];
$L__BB0_21:
	st.shared.f32 	[%r10+36], %f479;
	mov.f32 	%f480, 0f00000000;
	@%p2 bra 	$L__BB0_23;
	ld.global.nc.f32 	%f480, [%rd2+40];
$L__BB0_23:
	st.shared.f32 	[%r10+40], %f480;
	mov.f32 	%f481, 0f00000000;
	@%p2 bra 	$L__BB0_25;
	ld.global.nc.f32 	%f481, [%rd2+44];
$L__BB0_25:
	st.shared.f32 	[%r10+44], %f481;
	mov.f32 	%f482, 0f00000000;
	@%p2 bra 	$L__BB0_27;
	ld.global.nc.f32 	%f482, [%rd2+48];
$L__BB0_27:
	st.shared.f32 	[%r10+48], %f482;
	mov.f32 	%f483, 0f00000000;
	@%p2 bra 	$L__BB0_29;
	ld.global.nc.f32 	%f483, [%rd2+52];
$L__BB0_29:
	st.shared.f32 	[%r10+52], %f483;
	mov.f32 	%f484, 0f00000000;
	@%p2 bra 	$L__BB0_31;
	ld.global.nc.f32 	%f484, [%rd2+56];
$L__BB0_31:
	st.shared.f32 	[%r10+56], %f484;
	mov.f32 	%f485, 0f00000000;
	@%p2 bra 	$L__BB0_33;
	ld.global.nc.f32 	%f485, [%rd2+60];
$L__BB0_33:
	st.shared.f32 	[%r10+60], %f485;
$L__BB0_34:
	setp.gt.u32 	%p11, %r1, 135;
	@%p11 bra 	$L__BB0_68;
	cvt.u16.u32 	%rs13, %r4;
	add.s16 	%rs14, %rs13, 9;
	mul.lo.s16 	%rs15, %rs14, 79;
	shr.u16 	%rs16, %rs15, 11;
	mul.lo.s16 	%rs17, %rs16, 26;
	sub.s16 	%rs18, %rs14, %rs17;
	cvt.u32.u16 	%r53, %rs18;
	and.b32  	%r54, %r53, 255;
	or.b32  	%r55, %r54, %r3;
	setp.eq.s32 	%p12, %r55, 0;
	add.s32 	%r56, %r54, %r3;
	setp.gt.u32 	%p13, %r56, 120;
	or.pred  	%p14, %p12, %p13;
	and.b16  	%rs19, %rs18, 255;
	mul.wide.u16 	%r58, %rs19, 3840;
	add.s32 	%r59, %r7, %r58;
	mul.wide.u16 	%r11, %rs19, 128;
	or.pred  	%p3, %p14, %p1;
	mul.wide.s32 	%rd10, %r59, 4;
	add.s64 	%rd3, %rd1, %rd10;
	mov.f32 	%f486, 0f00000000;
	@%p3 bra 	$L__BB0_37;
	ld.global.nc.f32 	%f486, [%rd3];
$L__BB0_37:
	add.s32 	%r60, %r11, %r8;
	shl.b32 	%r61, %r60, 2;
	mov.u32 	%r62, _ZZ17my_kernel_kernel0E18PaddedInput_shared;
	add.s32 	%r12, %r62, %r61;
	st.shared.f32 	[%r12], %f486;
	mov.f32 	%f487, 0f00000000;
	@%p3 bra 	$L__BB0_39;
	ld.global.nc.f32 	%f487, [%rd3+4];
$L__BB0_39:
	st.shared.f32 	[%r12+4], %f487;
	mov.f32 	%f488, 0f00000000;
	@%p3 bra 	$L__BB0_41;
	ld.global.nc.f32 	%f488, [%rd3+8];
$L__BB0_41:
	st.shared.f32 	[%r12+8], %f488;
	mov.f32 	%f489, 0f00000000;
	@%p3 bra 	$L__BB0_43;
	ld.global.nc.f32 	%f489, [%rd3+12];
$L__BB0_43:
	st.shared.f32 	[%r12+12], %f489;
	mov.f32 	%f490, 0f00000000;
	@%p3 bra 	$L__BB0_45;
	ld.global.nc.f32 	%f490, [%rd3+16];
$L__BB0_45:
	st.shared.f32 	[%r12+16], %f490;
	mov.f32 	%f491, 0f00000000;
	@%p3 bra 	$L__BB0_47;
	ld.global.nc.f32 	%f491, [%rd3+20];
$L__BB0_47:
	st.shared.f32 	[%r12+20], %f491;
	mov.f32 	%f492, 0f00000000;
	@%p3 bra 	$L__BB0_49;
	ld.global.nc.f32 	%f492, [%rd3+24];
$L__BB0_49:
	st.shared.f32 	[%r12+24], %f492;
	mov.f32 	%f493, 0f00000000;
	@%p3 bra 	$L__BB0_51;
	ld.global.nc.f32 	%f493, [%rd3+28];
$L__BB0_51:
	st.shared.f32 	[%r12+28], %f493;
	mov.f32 	%f494, 0f00000000;
	@%p3 bra 	$L__BB0_53;
	ld.global.nc.f32 	%f494, [%rd3+32];
$L__BB0_53:
	st.shared.f32 	[%r12+32], %f494;
	mov.f32 	%f495, 0f00000000;
	@%p3 bra 	$L__BB0_55;
	ld.global.nc.f32 	%f495, [%rd3+36];
$L__BB0_55:
	st.shared.f32 	[%r12+36], %f495;
	mov.f32 	%f496, 0f00000000;
	@%p3 bra 	$L__BB0_57;
	ld.global.nc.f32 	%f496, [%rd3+40];
$L__BB0_57:
	st.shared.f32 	[%r12+40], %f496;
	mov.f32 	%f497, 0f00000000;
	@%p3 bra 	$L__BB0_59;
	ld.global.nc.f32 	%f497, [%rd3+44];
$L__BB0_59:
	st.shared.f32 	[%r12+44], %f497;
	mov.f32 	%f498, 0f00000000;
	@%p3 bra 	$L__BB0_61;
	ld.global.nc.f32 	%f498, [%rd3+48];
$L__BB0_61:
	st.shared.f32 	[%r12+48], %f498;
	mov.f32 	%f499, 0f00000000;
	@%p3 bra 	$L__BB0_63;
	ld.global.nc.f32 	%f499, [%rd3+52];
$L__BB0_63:
	st.shared.f32 	[%r12+52], %f499;
	mov.f32 	%f500, 0f00000000;
	@%p3 bra 	$L__BB0_65;
	ld.global.nc.f32 	%f500, [%rd3+56];
$L__BB0_65:
	st.shared.f32 	[%r12+56], %f500;
	mov.f32 	%f501, 0f00000000;
	@%p3 bra 	$L__BB0_67;
	ld.global.nc.f32 	%f501, [%rd3+60];
$L__BB0_67:
	st.shared.f32 	[%r12+60], %f501;
$L__BB0_68:
	setp.gt.u32 	%p15, %r1, 63;
	@%p15 bra 	$L__BB0_102;
	cvt.u16.u32 	%rs20, %r4;
	add.s16 	%rs21, %rs20, 18;
	mul.lo.s16 	%rs22, %rs21, 79;
	shr.u16 	%rs23, %rs22, 11;
	mul.lo.s16 	%rs24, %rs23, 26;
	sub.s16 	%rs25, %rs21, %rs24;
	cvt.u32.u16 	%r63, %rs25;
	and.b32  	%r64, %r63, 255;
	or.b32  	%r65, %r64, %r3;
	setp.eq.s32 	%p16, %r65, 0;
	add.s32 	%r66, %r64, %r3;
	setp.gt.u32 	%p17, %r66, 120;
	or.pred  	%p18, %p16, %p17;
	and.b16  	%rs26, %rs25, 255;
	mul.wide.u16 	%r68, %rs26, 3840;
	add.s32 	%r69, %r7, %r68;
	mul.wide.u16 	%r70, %rs26, 128;
	or.b32  	%r13, %r70, %r8;
	or.pred  	%p4, %p18, %p1;
	mul.wide.s32 	%rd11, %r69, 4;
	add.s64 	%rd4, %rd1, %rd11;
	mov.f32 	%f502, 0f00000000;
	@%p4 bra 	$L__BB0_71;
	ld.global.nc.f32 	%f502, [%rd4];
$L__BB0_71:
	shl.b32 	%r71, %r13, 2;
	mov.u32 	%r72, _ZZ17my_kernel_kernel0E18PaddedInput_shared;
	add.s32 	%r14, %r72, %r71;
	st.shared.f32 	[%r14], %f502;
	mov.f32 	%f503, 0f00000000;
	@%p4 bra 	$L__BB0_73;
	ld.global.nc.f32 	%f503, [%rd4+4];
$L__BB0_73:
	st.shared.f32 	[%r14+4], %f503;
	mov.f32 	%f504, 0f00000000;
	@%p4 bra 	$L__BB0_75;
	ld.global.nc.f32 	%f504, [%rd4+8];
$L__BB0_75:
	st.shared.f32 	[%r14+8], %f504;
	mov.f32 	%f505, 0f00000000;
	@%p4 bra 	$L__BB0_77;
	ld.global.nc.f32 	%f505, [%rd4+12];
$L__BB0_77:
	st.shared.f32 	[%r14+12], %f505;
	mov.f32 	%f506, 0f00000000;
	@%p4 bra 	$L__BB0_79;
	ld.global.nc.f32 	%f506, [%rd4+16];
$L__BB0_79:
	st.shared.f32 	[%r14+16], %f506;
	mov.f32 	%f507, 0f00000000;
	@%p4 bra 	$L__BB0_81;
	ld.global.nc.f32 	%f507, [%rd4+20];
$L__BB0_81:
	st.shared.f32 	[%r14+20], %f507;
	mov.f32 	%f508, 0f00000000;
	@%p4 bra 	$L__BB0_83;
	ld.global.nc.f32 	%f508, [%rd4+24];
$L__BB0_83:
	st.shared.f32 	[%r14+24], %f508;
	mov.f32 	%f509, 0f00000000;
	@%p4 bra 	$L__BB0_85;
	ld.global.nc.f32 	%f509, [%rd4+28];
$L__BB0_85:
	st.shared.f32 	[%r14+28], %f509;
	mov.f32 	%f510, 0f00000000;
	@%p4 bra 	$L__BB0_87;
	ld.global.nc.f32 	%f510, [%rd4+32];
$L__BB0_87:
	st.shared.f32 	[%r14+32], %f510;
	mov.f32 	%f511, 0f00000000;
	@%p4 bra 	$L__BB0_89;
	ld.global.nc.f32 	%f511, [%rd4+36];
$L__BB0_89:
	st.shared.f32 	[%r14+36], %f511;
	mov.f32 	%f512, 0f00000000;
	@%p4 bra 	$L__BB0_91;
	ld.global.nc.f32 	%f512, [%rd4+40];
$L__BB0_91:
	st.shared.f32 	[%r14+40], %f512;
	mov.f32 	%f513, 0f00000000;
	@%p4 bra 	$L__BB0_93;
	ld.global.nc.f32 	%f513, [%rd4+44];
$L__BB0_93:
	st.shared.f32 	[%r14+44], %f513;
	mov.f32 	%f514, 0f00000000;
	@%p4 bra 	$L__BB0_95;
	ld.global.nc.f32 	%f514, [%rd4+48];
$L__BB0_95:
	st.shared.f32 	[%r14+48], %f514;
	mov.f32 	%f515, 0f00000000;
	@%p4 bra 	$L__BB0_97;
	ld.global.nc.f32 	%f515, [%rd4+52];
$L__BB0_97:
	st.shared.f32 	[%r14+52], %f515;
	mov.f32 	%f516, 0f00000000;
	@%p4 bra 	$L__BB0_99;
	ld.global.nc.f32 	%f516, [%rd4+56];
$L__BB0_99:
	st.shared.f32 	[%r14+56], %f516;
	mov.f32 	%f517, 0f00000000;
	@%p4 bra 	$L__BB0_101;
	ld.global.nc.f32 	%f517, [%rd4+60];
$L__BB0_101:
	st.shared.f32 	[%r14+60], %f517;
$L__BB0_102:
	setp.gt.u32 	%p19, %r1, 35;
	@%p19 bra 	$L__BB0_104;
	cvta.to.global.u64 	%rd12, %rd5;
	shl.b32 	%r74, %r1, 3;
	shl.b32 	%r75, %r1, 2;
	and.b32  	%r76, %r74, 480;
	and.b32  	%r77, %r75, 12;
	add.s32 	%r78, %r77, %r38;
	add.s32 	%r79, %r78, %r76;
	mul.wide.u32 	%rd13, %r79, 4;
	add.s64 	%rd14, %rd12, %rd13;
	ld.global.nc.f32 	%f209, [%rd14];
	mov.u32 	%r81, _ZZ17my_kernel_kernel0E18placeholder_shared;
	add.s32 	%r82, %r81, %r42;
	st.shared.f32 	[%r82], %f209;
	add.s32 	%r83, %r79, 1;
	mul.wide.u32 	%rd15, %r83, 4;
	add.s64 	%rd16, %rd12, %rd15;
	ld.global.nc.f32 	%f210, [%rd16];
	st.shared.f32 	[%r82+4], %f210;
	add.s32 	%r84, %r79, 2;
	mul.wide.u32 	%rd17, %r84, 4;
	add.s64 	%rd18, %rd12, %rd17;
	ld.global.nc.f32 	%f211, [%rd18];
	st.shared.f32 	[%r82+8], %f211;
	add.s32 	%r85, %r79, 3;
	mul.wide.u32 	%rd19, %r85, 4;
	add.s64 	%rd20, %rd12, %rd19;
	ld.global.nc.f32 	%f212, [%rd20];
	st.shared.f32 	[%r82+12], %f212;
$L__BB0_104:
	bar.sync 	0;
	cvt.u16.u32 	%rs27, %r1;
	mul.hi.u16 	%rs1, %rs27, 10923;
	shl.b16 	%rs28, %rs1, 8;
	cvt.u32.u16 	%r87, %rs28;
	mul.lo.s16 	%rs29, %rs1, 6;
	sub.s16 	%rs2, %rs27, %rs29;
	shl.b16 	%rs30, %rs2, 4;
	and.b16  	%rs31, %rs30, 96;
	cvt.u32.u16 	%r88, %rs31;
	and.b32  	%r89, %r1, 1;
	or.b32  	%r90, %r89, %r87;
	or.b32  	%r91, %r90, %r88;
	shl.b32 	%r92, %r91, 2;
	mov.u32 	%r93, _ZZ17my_kernel_kernel0E18PaddedInput_shared;
	add.s32 	%r94, %r92, %r93;
	add.s32 	%r117, %r94, 512;
	mov.f32 	%f518, 0f00000000;
	mov.b32 	%r118, 96;
	shl.b32 	%r96, %r1, 2;
	and.b32  	%r97, %r96, 4;
	mov.f32 	%f519, %f518;
	mov.f32 	%f520, %f518;
	mov.f32 	%f521, %f518;
	mov.f32 	%f522, %f518;
	mov.f32 	%f523, %f518;
	mov.f32 	%f524, %f518;
	mov.f32 	%f525, %f518;
	mov.f32 	%f526, %f518;
	mov.f32 	%f527, %f518;
	mov.f32 	%f528, %f518;
	mov.f32 	%f529, %f518;
	mov.f32 	%f530, %f518;
	mov.f32 	%f531, %f518;
	mov.f32 	%f532, %f518;
	mov.f32 	%f533, %f518;
	mov.f32 	%f534, %f518;
	mov.f32 	%f535, %f518;
	mov.f32 	%f536, %f518;
	mov.f32 	%f537, %f518;
	mov.f32 	%f538, %f518;
	mov.f32 	%f539, %f518;
	mov.f32 	%f540, %f518;
	mov.f32 	%f541, %f518;
	mov.f32 	%f542, %f518;
	mov.f32 	%f543, %f518;
	mov.f32 	%f544, %f518;
	mov.f32 	%f545, %f518;
	mov.f32 	%f546, %f518;
	mov.f32 	%f547, %f518;
	mov.f32 	%f548, %f518;
	mov.f32 	%f549, %f518;
$L__BB0_105:
	ld.shared.f32 	%f214, [%r117+-512];
	mov.u32 	%r98, _ZZ17my_kernel_kernel0E18placeholder_shared;
	add.s32 	%r99, %r98, %r97;
	add.s32 	%r100, %r99, %r118;
	ld.shared.f32 	%f215, [%r100+-96];
	fma.rn.f32 	%f216, %f214, %f215, %f549;
	ld.shared.f32 	%f217, [%r117+-504];
	ld.shared.f32 	%f218, [%r100+-88];
	fma.rn.f32 	%f219, %f217, %f218, %f545;
	ld.shared.f32 	%f220, [%r117+-496];
	ld.shared.f32 	%f221, [%r100+-80];
	fma.rn.f32 	%f222, %f220, %f221, %f541;
	ld.shared.f32 	%f223, [%r117+-488];
	ld.shared.f32 	%f224, [%r100+-72];
	fma.rn.f32 	%f225, %f223, %f224, %f537;
	ld.shared.f32 	%f226, [%r117+-480];
	ld.shared.f32 	%f227, [%r100+-64];
	fma.rn.f32 	%f228, %f226, %f227, %f533;
	ld.shared.f32 	%f229, [%r117+-472];
	ld.shared.f32 	%f230, [%r100+-56];
	fma.rn.f32 	%f231, %f229, %f230, %f529;
	ld.shared.f32 	%f232, [%r117+-464];
	ld.shared.f32 	%f233, [%r100+-48];
	fma.rn.f32 	%f234, %f232, %f233, %f525;
	ld.shared.f32 	%f235, [%r117+-456];
	ld.shared.f32 	%f236, [%r100+-40];
	fma.rn.f32 	%f237, %f235, %f236, %f521;
	ld.shared.f32 	%f238, [%r117+-448];
	ld.shared.f32 	%f239, [%r100+-32];
	fma.rn.f32 	%f240, %f238, %f239, %f216;
	ld.shared.f32 	%f241, [%r117+-440];
	ld.shared.f32 	%f242, [%r100+-24];
	fma.rn.f32 	%f243, %f241, %f242, %f219;
	ld.shared.f32 	%f244, [%r117+-432];
	ld.shared.f32 	%f245, [%r100+-16];
	fma.rn.f32 	%f246, %f244, %f245, %f222;
	ld.shared.f32 	%f247, [%r117+-424];
	ld.shared.f32 	%f248, [%r100+-8];
	fma.rn.f32 	%f249, %f247, %f248, %f225;
	ld.shared.f32 	%f250, [%r117+-416];
	ld.shared.f32 	%f251, [%r100];
	fma.rn.f32 	%f252, %f250, %f251, %f228;
	ld.shared.f32 	%f253, [%r117+-408];
	ld.shared.f32 	%f254, [%r100+8];
	fma.rn.f32 	%f255, %f253, %f254, %f231;
	ld.shared.f32 	%f256, [%r117+-400];
	ld.shared.f32 	%f257, [%r100+16];
	fma.rn.f32 	%f258, %f256, %f257, %f234;
	ld.shared.f32 	%f259, [%r117+-392];
	ld.shared.f32 	%f260, [%r100+24];
	fma.rn.f32 	%f261, %f259, %f260, %f237;
	ld.shared.f32 	%f262, [%r117+-384];
	ld.shared.f32 	%f263, [%r100+32];
	fma.rn.f32 	%f549, %f262, %f263, %f240;
	ld.shared.f32 	%f264, [%r117+-376];
	ld.shared.f32 	%f265, [%r100+40];
	fma.rn.f32 	%f545, %f264, %f265, %f243;
	ld.shared.f32 	%f266, [%r117+-368];
	ld.shared.f32 	%f267, [%r100+48];
	fma.rn.f32 	%f541, %f266, %f267, %f246;
	ld.shared.f32 	%f268, [%r117+-360];
	ld.shared.f32 	%f269, [%r100+56];
	fma.rn.f32 	%f537, %f268, %f269, %f249;
	ld.shared.f32 	%f270, [%r117+-352];
	ld.shared.f32 	%f271, [%r100+64];
	fma.rn.f32 	%f533, %f270, %f271, %f252;
	ld.shared.f32 	%f272, [%r117+-344];
	ld.shared.f32 	%f273, [%r100+72];
	fma.rn.f32 	%f529, %f272, %f273, %f255;
	ld.shared.f32 	%f274, [%r117+-336];
	ld.shared.f32 	%f275, [%r100+80];
	fma.rn.f32 	%f525, %f274, %f275, %f258;
	ld.shared.f32 	%f276, [%r117+-328];
	ld.shared.f32 	%f277, [%r100+88];
	fma.rn.f32 	%f521, %f276, %f277, %f261;
	fma.rn.f32 	%f278, %f238, %f215, %f548;
	fma.rn.f32 	%f279, %f241, %f218, %f544;
	fma.rn.f32 	%f280, %f244, %f221, %f540;
	fma.rn.f32 	%f281, %f247, %f224, %f536;
	fma.rn.f32 	%f282, %f250, %f227, %f532;
	fma.rn.f32 	%f283, %f253, %f230, %f528;
	fma.rn.f32 	%f284, %f256, %f233, %f524;
	fma.rn.f32 	%f285, %f259, %f236, %f520;
	fma.rn.f32 	%f286, %f262, %f239, %f278;
	fma.rn.f32 	%f287, %f264, %f242, %f279;
	fma.rn.f32 	%f288, %f266, %f245, %f280;
	fma.rn.f32 	%f289, %f268, %f248, %f281;
	fma.rn.f32 	%f290, %f270, %f251, %f282;
	fma.rn.f32 	%f291, %f272, %f254, %f283;
	fma.rn.f32 	%f292, %f274, %f257, %f284;
	fma.rn.f32 	%f293, %f276, %f260, %f285;
	ld.shared.f32 	%f294, [%r117+-320];
	fma.rn.f32 	%f548, %f294, %f263, %f286;
	ld.shared.f32 	%f295, [%r117+-312];
	fma.rn.f32 	%f544, %f295, %f265, %f287;
	ld.shared.f32 	%f296, [%r117+-304];
	fma.rn.f32 	%f540, %f296, %f267, %f288;
	ld.shared.f32 	%f297, [%r117+-296];
	fma.rn.f32 	%f536, %f297, %f269, %f289;
	ld.shared.f32 	%f298, [%r117+-288];
	fma.rn.f32 	%f532, %f298, %f271, %f290;
	ld.shared.f32 	%f299, [%r117+-280];
	fma.rn.f32 	%f528, %f299, %f273, %f291;
	ld.shared.f32 	%f300, [%r117+-272];
	fma.rn.f32 	%f524, %f300, %f275, %f292;
	ld.shared.f32 	%f301, [%r117+-264];
	fma.rn.f32 	%f520, %f301, %f277, %f293;
	ld.shared.f32 	%f302, [%r117];
	fma.rn.f32 	%f303, %f302, %f215, %f547;
	ld.shared.f32 	%f304, [%r117+8];
	fma.rn.f32 	%f305, %f304, %f218, %f543;
	ld.shared.f32 	%f306, [%r117+16];
	fma.rn.f32 	%f307, %f306, %f221, %f539;
	ld.shared.f32 	%f308, [%r117+24];
	fma.rn.f32 	%f309, %f308, %f224, %f535;
	ld.shared.f32 	%f310, [%r117+32];
	fma.rn.f32 	%f311, %f310, %f227, %f531;
	ld.shared.f32 	%f312, [%r117+40];
	fma.rn.f32 	%f313, %f312, %f230, %f527;
	ld.shared.f32 	%f314, [%r117+48];
	fma.rn.f32 	%f315, %f314, %f233, %f523;
	ld.shared.f32 	%f316, [%r117+56];
	fma.rn.f32 	%f317, %f316, %f236, %f519;
	ld.shared.f32 	%f318, [%r117+64];
	fma.rn.f32 	%f319, %f318, %f239, %f303;
	ld.shared.f32 	%f320, [%r117+72];
	fma.rn.f32 	%f321, %f320, %f242, %f305;
	ld.shared.f32 	%f322, [%r117+80];
	fma.rn.f32 	%f323, %f322, %f245, %f307;
	ld.shared.f32 	%f324, [%r117+88];
	fma.rn.f32 	%f325, %f324, %f248, %f309;
	ld.shared.f32 	%f326, [%r117+96];
	fma.rn.f32 	%f327, %f326, %f251, %f311;
	ld.shared.f32 	%f328, [%r117+104];
	fma.rn.f32 	%f329, %f328, %f254, %f313;
	ld.shared.f32 	%f330, [%r117+112];
	fma.rn.f32 	%f331, %f330, %f257, %f315;
	ld.shared.f32 	%f332, [%r117+120];
	fma.rn.f32 	%f333, %f332, %f260, %f317;
	ld.shared.f32 	%f334, [%r117+128];
	fma.rn.f32 	%f547, %f334, %f263, %f319;
	ld.shared.f32 	%f335, [%r117+136];
	fma.rn.f32 	%f543, %f335, %f265, %f321;
	ld.shared.f32 	%f336, [%r117+144];
	fma.rn.f32 	%f539, %f336, %f267, %f323;
	ld.shared.f32 	%f337, [%r117+152];
	fma.rn.f32 	%f535, %f337, %f269, %f325;
	ld.shared.f32 	%f338, [%r117+160];
	fma.rn.f32 	%f531, %f338, %f271, %f327;
	ld.shared.f32 	%f339, [%r117+168];
	fma.rn.f32 	%f527, %f339, %f273, %f329;
	ld.shared.f32 	%f340, [%r117+176];
	fma.rn.f32 	%f523, %f340, %f275, %f331;
	ld.shared.f32 	%f341, [%r117+184];
	fma.rn.f32 	%f519, %f341, %f277, %f333;
	fma.rn.f32 	%f342, %f318, %f215, %f546;
	fma.rn.f32 	%f343, %f320, %f218, %f542;
	fma.rn.f32 	%f344, %f322, %f221, %f538;
	fma.rn.f32 	%f345, %f324, %f224, %f534;
	fma.rn.f32 	%f346, %f326, %f227, %f530;
	fma.rn.f32 	%f347, %f328, %f230, %f526;
	fma.rn.f32 	%f348, %f330, %f233, %f522;
	fma.rn.f32 	%f349, %f332, %f236, %f518;
	fma.rn.f32 	%f350, %f334, %f239, %f342;
	fma.rn.f32 	%f351, %f335, %f242, %f343;
	fma.rn.f32 	%f352, %f336, %f245, %f344;
	fma.rn.f32 	%f353, %f337, %f248, %f345;
	fma.rn.f32 	%f354, %f338, %f251, %f346;
	fma.rn.f32 	%f355, %f339, %f254, %f347;
	fma.rn.f32 	%f356, %f340, %f257, %f348;
	fma.rn.f32 	%f357, %f341, %f260, %f349;
	ld.shared.f32 	%f358, [%r117+192];
	fma.rn.f32 	%f546, %f358, %f263, %f350;
	ld.shared.f32 	%f359, [%r117+200];
	fma.rn.f32 	%f542, %f359, %f265, %f351;
	ld.shared.f32 	%f360, [%r117+208];
	fma.rn.f32 	%f538, %f360, %f267, %f352;
	ld.shared.f32 	%f361, [%r117+216];
	fma.rn.f32 	%f534, %f361, %f269, %f353;
	ld.shared.f32 	%f362, [%r117+224];
	fma.rn.f32 	%f530, %f362, %f271, %f354;
	ld.shared.f32 	%f363, [%r117+232];
	fma.rn.f32 	%f526, %f363, %f273, %f355;
	ld.shared.f32 	%f364, [%r117+240];
	fma.rn.f32 	%f522, %f364, %f275, %f356;
	ld.shared.f32 	%f365, [%r117+248];
	fma.rn.f32 	%f518, %f365, %f277, %f357;
	add.s32 	%r118, %r118, 192;
	add.s32 	%r117, %r117, 512;
	setp.ne.s32 	%p20, %r118, 672;
	@%p20 bra 	$L__BB0_105;
	ld.param.u64 	%rd28, [my_kernel_kernel0_param_3];
	ld.param.u64 	%rd27, [my_kernel_kernel0_param_2];
	cvta.to.global.u64 	%rd21, %rd28;
	cvta.to.global.u64 	%rd22, %rd27;
	mov.u32 	%r101, %ctaid.x;
	shl.b32 	%r102, %r101, 4;
	and.b32  	%r103, %r102, 16;
	or.b32  	%r104, %r103, %r89;
	mul.wide.u32 	%rd23, %r104, 4;
	add.s64 	%rd24, %rd21, %rd23;
	ld.global.nc.f32 	%f366, [%rd24];
	shl.b16 	%rs32, %rs2, 5;
	and.b16  	%rs33, %rs32, 192;
	cvt.u32.u16 	%r105, %rs33;
	cvt.u16.u32 	%rs34, %r5;
	mov.b16 	%rs35, 7680;
	mov.b32 	%r106, {%rs34, %rs35};
	cvt.u32.u16 	%r107, %rs1;
	mov.b32 	%r108, 65472;
	prmt.b32 	%r109, %r108, %r107, 0x3340U;
	prmt.b32 	%r110, %r111, %r112, 0x3340U;
	prmt.b32 	%r113, %r109, %r110, 0x5410U;
	dp2a.lo.u32.u32 	%r114, %r106, %r113, %r105;
	add.s32 	%r115, %r114, %r6;
	add.s32 	%r116, %r115, %r104;
	ld.global.nc.f32 	%f367, [%rd24+8];
	ld.global.nc.f32 	%f368, [%rd24+16];
	ld.global.nc.f32 	%f369, [%rd24+24];
	ld.global.nc.f32 	%f370, [%rd24+32];
	ld.global.nc.f32 	%f371, [%rd24+40];
	ld.global.nc.f32 	%f372, [%rd24+48];
	ld.global.nc.f32 	%f373, [%rd24+56];
	add.f32 	%f374, %f549, %f366;
	min.f32 	%f375, %f374, 0f40C00000;
	max.f32 	%f376, %f375, 0f00000000;
	mul.wide.u32 	%rd25, %r116, 4;
	add.s64 	%rd26, %rd22, %rd25;
	st.global.f32 	[%rd26], %f376;
	add.f32 	%f377, %f545, %f367;
	min.f32 	%f378, %f377, 0f40C00000;
	max.f32 	%f379, %f378, 0f00000000;
	st.global.f32 	[%rd26+8], %f379;
	add.f32 	%f380, %f541, %f368;
	min.f32 	%f381, %f380, 0f40C00000;
	max.f32 	%f382, %f381, 0f00000000;
	st.global.f32 	[%rd26+16], %f382;
	add.f32 	%f383, %f537, %f369;
	min.f32 	%f384, %f383, 0f40C00000;
	max.f32 	%f385, %f384, 0f00000000;
	st.global.f32 	[%rd26+24], %f385;
	add.f32 	%f386, %f533, %f370;
	min.f32 	%f387, %f386, 0f40C00000;
	max.f32 	%f388, %f387, 0f00000000;
	st.global.f32 	[%rd26+32], %f388;
	add.f32 	%f389, %f529, %f371;
	min.f32 	%f390, %f389, 0f40C00000;
	max.f32 	%f391, %f390, 0f00000000;
	st.global.f32 	[%rd26+40], %f391;
	add.f32 	%f392, %f525, %f372;
	min.f32 	%f393, %f392, 0f40C00000;
	max.f32 	%f394, %f393, 0f00000000;
	st.global.f32 	[%rd26+48], %f394;
	add.f32 	%f395, %f521, %f373;
	min.f32 	%f396, %f395, 0f40C00000;
	max.f32 	%f397, %f396, 0f00000000;
	st.global.f32 	[%rd26+56], %f397;
	add.f32 	%f398, %f548, %f366;
	min.f32 	%f399, %f398, 0f40C00000;
	max.f32 	%f400, %f399, 0f00000000;
	st.global.f32 	[%rd26+128], %f400;
	add.f32 	%f401, %f544, %f367;
	min.f32 	%f402, %f401, 0f40C00000;
	max.f32 	%f403, %f402, 0f00000000;
	st.global.f32 	[%rd26+136], %f403;
	add.f32 	%f404, %f540, %f368;
	min.f32 	%f405, %f404, 0f40C00000;
	max.f32 	%f406, %f405, 0f00000000;
	st.global.f32 	[%rd26+144], %f406;
	add.f32 	%f407, %f536, %f369;
	min.f32 	%f408, %f407, 0f40C00000;
	max.f32 	%f409, %f408, 0f00000000;
	st.global.f32 	[%rd26+152], %f409;
	add.f32 	%f410, %f532, %f370;
	min.f32 	%f411, %f410, 0f40C00000;
	max.f32 	%f412, %f411, 0f00000000;
	st.global.f32 	[%rd26+160], %f412;
	add.f32 	%f413, %f528, %f371;
	min.f32 	%f414, %f413, 0f40C00000;
	max.f32 	%f415, %f414, 0f00000000;
	st.global.f32 	[%rd26+168], %f415;
	add.f32 	%f416, %f524, %f372;
	min.f32 	%f417, %f416, 0f40C00000;
	max.f32 	%f418, %f417, 0f00000000;
	st.global.f32 	[%rd26+176], %f418;
	add.f32 	%f419, %f520, %f373;
	min.f32 	%f420, %f419, 0f40C00000;
	max.f32 	%f421, %f420, 0f00000000;
	st.global.f32 	[%rd26+184], %f421;
	add.f32 	%f422, %f547, %f366;
	min.f32 	%f423, %f422, 0f40C00000;
	max.f32 	%f424, %f423, 0f00000000;
	st.global.f32 	[%rd26+15360], %f424;
	add.f32 	%f425, %f543, %f367;
	min.f32 	%f426, %f425, 0f40C00000;
	max.f32 	%f427, %f426, 0f00000000;
	st.global.f32 	[%rd26+15368], %f427;
	add.f32 	%f428, %f539, %f368;
	min.f32 	%f429, %f428, 0f40C00000;
	max.f32 	%f430, %f429, 0f00000000;
	st.global.f32 	[%rd26+15376], %f430;
	add.f32 	%f431, %f535, %f369;
	min.f32 	%f432, %f431, 0f40C00000;
	max.f32 	%f433, %f432, 0f00000000;
	st.global.f32 	[%rd26+15384], %f433;
	add.f32 	%f434, %f531, %f370;
	min.f32 	%f435, %f434, 0f40C00000;
	max.f32 	%f436, %f435, 0f00000000;
	st.global.f32 	[%rd26+15392], %f436;
	add.f32 	%f437, %f527, %f371;
	min.f32 	%f438, %f437, 0f40C00000;
	max.f32 	%f439, %f438, 0f00000000;
	st.global.f32 	[%rd26+15400], %f439;
	add.f32 	%f440, %f523, %f372;
	min.f32 	%f441, %f440, 0f40C00000;
	max.f32 	%f442, %f441, 0f00000000;
	st.global.f32 	[%rd26+15408], %f442;
	add.f32 	%f443, %f519, %f373;
	min.f32 	%f444, %f443, 0f40C00000;
	max.f32 	%f445, %f444, 0f00000000;
	st.global.f32 	[%rd26+15416], %f445;
	add.f32 	%f446, %f546, %f366;
	min.f32 	%f447, %f446, 0f40C00000;
	max.f32 	%f448, %f447, 0f00000000;
	st.global.f32 	[%rd26+15488], %f448;
	add.f32 	%f449, %f542, %f367;
	min.f32 	%f450, %f449, 0f40C00000;
	max.f32 	%f451, %f450, 0f00000000;
	st.global.f32 	[%rd26+15496], %f451;
	add.f32 	%f452, %f538, %f368;
	min.f32 	%f453, %f452, 0f40C00000;
	max.f32 	%f454, %f453, 0f00000000;
	st.global.f32 	[%rd26+15504], %f454;
	add.f32 	%f455, %f534, %f369;
	min.f32 	%f456, %f455, 0f40C00000;
	max.f32 	%f457, %f456, 0f00000000;
	st.global.f32 	[%rd26+15512], %f457;
	add.f32 	%f458, %f530, %f370;
	min.f32 	%f459, %f458, 0f40C00000;
	max.f32 	%f460, %f459, 0f00000000;
	st.global.f32 	[%rd26+15520], %f460;
	add.f32 	%f461, %f526, %f371;
	min.f32 	%f462, %f461, 0f40C00000;
	max.f32 	%f463, %f462, 0f00000000;
	st.global.f32 	[%rd26+15528], %f463;
	add.f32 	%f464, %f522, %f372;
	min.f32 	%f465, %f464, 0f40C00000;
	max.f32 	%f466, %f465, 0f00000000;
	st.global.f32 	[%rd26+15536], %f466;
	add.f32 	%f467, %f518, %f373;
	min.f32 	%f468, %f467, 0f40C00000;
	max.f32 	%f469, %f468, 0f00000000;
	st.global.f32 	[%rd26+15544], %f469;
	ret;

}


// ===== COMPILED SASS (sm_100) =====

	.target	sm_100

	.elftype	@"ET_EXEC"


//--------------------- .note.nv.tkinfo           --------------------------
	.section	.note.nv.tkinfo,"",@"SHT_NOTE"
	.sectionflags	@"SHF_NOTE_NV_TKINFO"
	.tkinfo
        /*0018*/ 	.word	0x00000002
        /*0030*/ 	.string	""
        /*0030*/ 	.string	"ptxas"
        /*0030*/ 	.string	"Cuda compilation tools, release 13.0, V13.0.88"
        /*0030*/ 	.string	"Build cuda_13.0.r13.0/compiler.36424714_0"
        /*0030*/ 	.string	"-arch sm_100 -m 64 "



//--------------------- .note.nv.cuinfo           --------------------------
	.section	.note.nv.cuinfo,"",@"SHT_NOTE"
	.sectionflags	@"SHF_NOTE_NV_CUINFO"
        /*0018*/ 	.short	0x0002
        /*001a*/ 	.short	0x0064
        /*001c*/ 	.short	0x0082
	.zero		2


//--------------------- .nv.info                  --------------------------
	.section	.nv.info,"",@"SHT_CUDA_INFO"
	.align	4


	//----- nvinfo : EIATTR_REGCOUNT
	.align		4
        /*0000*/ 	.byte	0x04, 0x2f
        /*0002*/ 	.short	(.L_1 - .L_0)
	.align		4
.L_0:
        /*0004*/ 	.word	index@(my_kernel_kernel0)
        /*0008*/ 	.word	0x00000038


	//----- nvinfo : EIATTR_FRAME_SIZE
	.align		4
.L_1:
        /*000c*/ 	.byte	0x04, 0x11
        /*000e*/ 	.short	(.L_3 - .L_2)
	.align		4
.L_2:
        /*0010*/ 	.word	index@(my_kernel_kernel0)
        /*0014*/ 	.word	0x00000000


	//----- nvinfo : EIATTR_MIN_STACK_SIZE
	.align		4
.L_3:
        /*0018*/ 	.byte	0x04, 0x12
        /*001a*/ 	.short	(.L_5 - .L_4)
	.align		4
.L_4:
        /*001c*/ 	.word	index@(my_kernel_kernel0)
        /*0020*/ 	.word	0x00000000
.L_5:


//--------------------- .nv.compat                --------------------------
	.section	.nv.compat,"",@"SHT_CUDA_COMPAT_INFO"
	.align	4
        /*0000*/ 	.byte	0x02, 0x09, 0x00, 0x00, 0x02, 0x02, 0x01, 0x00, 0x02, 0x05, 0x05, 0x00, 0x03, 0x07, 0x01, 0x01
        /*0010*/ 	.byte	0x02, 0x03, 0x00, 0x00, 0x02, 0x06, 0x01, 0x00, 0x04, 0x0b, 0x08, 0x00, 0x09, 0x00, 0x00, 0x00
        /*0020*/ 	.byte	0x00, 0x00, 0x00, 0x00


//--------------------- .nv.info.my_kernel_kernel0 --------------------------
	.section	.nv.info.my_kernel_kernel0,"",@"SHT_CUDA_INFO"
	.sectionflags	@""
	.align	4


	//----- nvinfo : EIATTR_CUDA_API_VERSION
	.align		4
        /*0000*/ 	.byte	0x04, 0x37
        /*0002*/ 	.short	(.L_7 - .L_6)
.L_6:
        /*0004*/ 	.word	0x00000082


	//----- nvinfo : EIATTR_KPARAM_INFO
	.align		4
.L_7:
        /*0008*/ 	.byte	0x04, 0x17
        /*000a*/ 	.short	(.L_9 - .L_8)
.L_8:
        /*000c*/ 	.word	0x00000000
        /*0010*/ 	.short	0x0003
        /*0012*/ 	.short	0x0018
        /*0014*/ 	.byte	0x00, 0xf5, 0x21, 0x00


	//----- nvinfo : EIATTR_KPARAM_INFO
	.align		4
.L_9:
        /*0018*/ 	.byte	0x04, 0x17
        /*001a*/ 	.short	(.L_11 - .L_10)
.L_10:
        /*001c*/ 	.word	0x00000000
        /*0020*/ 	.short	0x0002
        /*0022*/ 	.short	0x0010
        /*0024*/ 	.byte	0x00, 0xf5, 0x21, 0x00


	//----- nvinfo : EIATTR_KPARAM_INFO
	.align		4
.L_11:
        /*0028*/ 	.byte	0x04, 0x17
        /*002a*/ 	.short	(.L_13 - .L_12)
.L_12:
        /*002c*/ 	.word	0x00000000
        /*0030*/ 	.short	0x0001
        /*0032*/ 	.short	0x0008
        /*0034*/ 	.byte	0x00, 0xf5, 0x21, 0x00


	//----- nvinfo : EIATTR_KPARAM_INFO
	.align		4
.L_13:
        /*0038*/ 	.byte	0x04, 0x17
        /*003a*/ 	.short	(.L_15 - .L_14)
.L_14:
        /*003c*/ 	.word	0x00000000
        /*0040*/ 	.short	0x0000
        /*0042*/ 	.short	0x0000
        /*0044*/ 	.byte	0x00, 0xf5, 0x21, 0x00


	//----- nvinfo : EIATTR_SPARSE_MMA_MASK
	.align		4
.L_15:
        /*0048*/ 	.byte	0x03, 0x50
        /*004a*/ 	.short	0x0000


	//----- nvinfo : EIATTR_MAXREG_COUNT
	.align		4
        /*004c*/ 	.byte	0x03, 0x1b
        /*004e*/ 	.short	0x00ff


	//----- nvinfo : EIATTR_NUM_BARRIERS
	.align		4
        /*0050*/ 	.byte	0x02, 0x4c
        /*0052*/ 	.byte	0x01
	.zero		1


	//----- nvinfo : EIATTR_MERCURY_ISA_VERSION
	.align		4
        /*0054*/ 	.byte	0x03, 0x5f
        /*0056*/ 	.short	0x0101


	//----- nvinfo : EIATTR_VRC_CTA_INIT_COUNT
	.align		4
        /*0058*/ 	.byte	0x02, 0x4a
	.zero		1
	.zero		1


	//----- nvinfo : EIATTR_EXIT_INSTR_OFFSETS
	.align		4
        /*005c*/ 	.byte	0x04, 0x1c
        /*005e*/ 	.short	(.L_17 - .L_16)


	//   ....[0]....
.L_16:
        /*0060*/ 	.word	0x00002a80


	//----- nvinfo : EIATTR_CRS_STACK_SIZE
	.align		4
.L_17:
        /*0064*/ 	.byte	0x04, 0x1e
        /*0066*/ 	.short	(.L_19 - .L_18)
.L_18:
        /*0068*/ 	.word	0x00000000


	//----- nvinfo : EIATTR_CBANK_PARAM_SIZE
	.align		4
.L_19:
        /*006c*/ 	.byte	0x03, 0x19
        /*006e*/ 	.short	0x0020


	//----- nvinfo : EIATTR_PARAM_CBANK
	.align		4
        /*0070*/ 	.byte	0x04, 0x0a
        /*0072*/ 	.short	(.L_21 - .L_20)
	.align		4
.L_20:
        /*0074*/ 	.word	index@(.nv.constant0.my_kernel_kernel0)
        /*0078*/ 	.short	0x0380
        /*007a*/ 	.short	0x0020


	//----- nvinfo : EIATTR_SW_WAR
	.align		4
.L_21:
        /*007c*/ 	.byte	0x04, 0x36
        /*007e*/ 	.short	(.L_23 - .L_22)
.L_22:
        /*0080*/ 	.word	0x00000008
.L_23:


//--------------------- .nv.callgraph             --------------------------
	.section	.nv.callgraph,"",@"SHT_CUDA_CALLGRAPH"
	.align	4
	.sectionentsize	8
	.align		4
        /*0000*/ 	.word	0x00000000
	.align		4
        /*0004*/ 	.word	0xffffffff
	.align		4
        /*0008*/ 	.word	0x00000000
	.align		4
        /*000c*/ 	.word	0xfffffffe
	.align		4
        /*0010*/ 	.word	0x00000000
	.align		4
        /*0014*/ 	.word	0xfffffffd
	.align		4
        /*0018*/ 	.word	0x00000000
	.align		4
        /*001c*/ 	.word	0xfffffffc


//--------------------- .text.my_kernel_kernel0   --------------------------
	.section	.text.my_kernel_kernel0,"ax",@progbits
	.align	128
        .global         my_kernel_kernel0
        .type           my_kernel_kernel0,@function
        .size           my_kernel_kernel0,(.L_x_10 - my_kernel_kernel0)
        .other          my_kernel_kernel0,@"STO_CUDA_ENTRY STV_DEFAULT"
my_kernel_kernel0:
.text.my_kernel_kernel0:
[----:B------:R-:W0:Y:S01]  /*0000*/  LDC R1, c[0x0][0x37c] ;  /* 0x0000df00ff017b82 */ /* 0x000e220000000800 */
[----:B------:R-:W1:Y:S01]  /*0010*/  S2R R5, SR_TID.X ;  /* 0x0000000000057919 */ /* 0x000e620000002100 */
[----:B------:R-:W2:Y:S01]  /*0020*/  LDCU.64 UR6, c[0x0][0x358] ;  /* 0x00006b00ff0677ac */ /* 0x000ea20008000a00 */
[----:B------:R-:W-:Y:S01]  /*0030*/  BSSY.RECONVERGENT B0, `(.L_x_0) ;  /* 0x000007a000007945 */ /* 0x000fe20003800200 */
[----:B------:R-:W-:Y:S01]  /*0040*/  HFMA2 R41, -RZ, RZ, 0, 0 ;  /* 0x00000000ff297431 */ /* 0x000fe200000001ff */
[----:B------:R-:W3:Y:S01]  /*0050*/  S2R R11, SR_CTAID.X ;  /* 0x00000000000b7919 */ /* 0x000ee20000002500 */
[C---:B-1----:R-:W-:Y:S02]  /*0060*/  LOP3.LUT R0, R5.reuse, 0xffff, RZ, 0xc0, !PT ;  /* 0x0000ffff05007812 */ /* 0x042fe400078ec0ff */
[----:B------:R-:W-:Y:S01]  /*0070*/  LOP3.LUT R7, R5, 0x7, RZ, 0xc0, !PT ;  /* 0x0000000705077812 */ /* 0x000fe200078ec0ff */
[----:B---3--:R-:W-:Y:S01]  /*0080*/  IMAD.HI.U32 R2, R11, 0x66666667, RZ ;  /* 0x666666670b027827 */ /* 0x008fe200078e00ff */
[----:B------:R-:W-:-:S02]  /*0090*/  LOP3.LUT R9, R5, 0x1, RZ, 0xc0, !PT ;  /* 0x0000000105097812 */ /* 0x000fc400078ec0ff */
[C---:B------:R-:W-:Y:S01]  /*00a0*/  ISETP.GT.U32.AND P1, PT, R5.reuse, 0xcf, PT ;  /* 0x000000cf0500780c */ /* 0x040fe20003f24070 */
[----:B------:R-:W-:Y:S01]  /*00b0*/  IMAD R0, R0, 0x2aab, RZ ;  /* 0x00002aab00007824 */ /* 0x000fe200078e02ff */
[----:B------:R-:W-:Y:S02]  /*00c0*/  SHF.R.U32.HI R2, RZ, 0x4, R2 ;  /* 0x00000004ff027819 */ /* 0x000fe40000011602 */
[----:B------:R-:W-:Y:S02]  /*00d0*/  ISETP.GT.U32.AND P2, PT, R5, 0x87, PT ;  /* 0x000000870500780c */ /* 0x000fe40003f44070 */
[----:B------:R-:W-:Y:S01]  /*00e0*/  SHF.R.U32.HI R4, RZ, 0x10, R0 ;  /* 0x00000010ff047819 */ /* 0x000fe20000011600 */
[----:B------:R-:W-:Y:S01]  /*00f0*/  IMAD.HI.U32 R0, R11, 0x51eb851f, RZ ;  /* 0x51eb851f0b007827 */ /* 0x000fe200078e00ff */
[C---:B------:R-:W-:Y:S02]  /*0100*/  ISETP.GT.U32.AND P3, PT, R5.reuse, 0x3f, PT ;  /* 0x0000003f0500780c */ /* 0x040fe40003f64070 */
[----:B------:R-:W-:Y:S01]  /*0110*/  PRMT R6, R4, 0x9910, RZ ;  /* 0x0000991004067816 */ /* 0x000fe200000000ff */
[----:B------:R-:W-:Y:S01]  /*0120*/  IMAD R3, R2, -0x28, R11 ;  /* 0xffffffd802037824 */ /* 0x000fe200078e020b */
[----:B------:R-:W-:Y:S01]  /*0130*/  SHF.R.U32.HI R0, RZ, 0x6, R0 ;  /* 0x00000006ff007819 */ /* 0x000fe20000011600 */
[----:B------:R-:W-:Y:S01]  /*0140*/  IMAD.SHL.U32 R4, R4, 0x100, RZ ;  /* 0x0000010004047824 */ /* 0x000fe200078e00ff */
[----:B------:R-:W-:Y:S01]  /*0150*/  ISETP.GT.U32.AND P4, PT, R5, 0x23, PT ;  /* 0x000000230500780c */ /* 0x000fe20003f84070 */
[----:B------:R-:W-:Y:S01]  /*0160*/  IMAD R6, R6, 0x6, RZ ;  /* 0x0000000606067824 */ /* 0x000fe200078e02ff */
[----:B------:R-:W-:Y:S01]  /*0170*/  SHF.R.U32.HI R3, RZ, 0x1, R3 ;  /* 0x00000001ff037819 */ /* 0x000fe20000011603 */
[----:B------:R-:W-:Y:S01]  /*0180*/  IMAD R0, R0, -0xc8, R11 ;  /* 0xffffff3800007824 */ /* 0x000fe200078e020b */
[----:B------:R-:W-:Y:S01]  /*0190*/  LOP3.LUT R9, R9, 0xffff, R4, 0xf8, !PT ;  /* 0x0000ffff09097812 */ /* 0x000fe200078ef804 */
[----:B------:R-:W-:Y:S01]  /*01a0*/  IMAD R2, R2, 0x16800, RZ ;  /* 0x0001680002027824 */ /* 0x000fe200078e02ff */
[----:B------:R-:W-:-:S02]  /*01b0*/  IADD3 R6, PT, PT, RZ, -R6, RZ ;  /* 0x80000006ff067210 */ /* 0x000fc40007ffe0ff */
[----:B------:R-:W-:Y:S01]  /*01c0*/  PRMT R8, R0, 0x9910, RZ ;  /* 0x0000991000087816 */ /* 0x000fe200000000ff */
[----:B------:R-:W-:Y:S01]  /*01d0*/  IMAD R0, R3, 0x6, RZ ;  /* 0x0000000603007824 */ /* 0x000fe200078e02ff */
[----:B------:R-:W-:-:S03]  /*01e0*/  PRMT R6, R6, 0x7710, RZ ;  /* 0x0000771006067816 */ /* 0x000fc600000000ff */
[C---:B------:R-:W-:Y:S01]  /*01f0*/  IMAD.IADD R7, R0.reuse, 0x1, R7 ;  /* 0x0000000100077824 */ /* 0x040fe200078e0207 */
[----:B------:R-:W-:Y:S01]  /*0200*/  LOP3.LUT P0, RZ, R0, 0x7, R5, 0xf8, !PT ;  /* 0x0000000700ff7812 */ /* 0x000fe2000780f805 */
[----:B------:R-:W-:Y:S01]  /*0210*/  IMAD R0, R8, 0xcd, RZ ;  /* 0x000000cd08007824 */ /* 0x000fe200078e02ff */
[----:B------:R-:W-:Y:S02]  /*0220*/  IADD3 R6, PT, PT, R6, R5, RZ ;  /* 0x0000000506067210 */ /* 0x000fe40007ffe0ff */
[----:B------:R-:W-:Y:S02]  /*0230*/  ISETP.GT.U32.OR P0, PT, R7, 0x78, !P0 ;  /* 0x000000780700780c */ /* 0x000fe40004704470 */
[----:B------:R-:W-:Y:S02]  /*0240*/  SHF.L.U32 R4, R6, 0x4, RZ ;  /* 0x0000000406047819 */ /* 0x000fe400000006ff */
[----:B------:R-:W-:Y:S01]  /*0250*/  LOP3.LUT R6, R0, 0xffff, RZ, 0xc0, !PT ;  /* 0x0000ffff00067812 */ /* 0x000fe200078ec0ff */
[----:B------:R-:W-:Y:S01]  /*0260*/  IMAD.SHL.U32 R0, R11, 0x10, RZ ;  /* 0x000000100b007824 */ /* 0x000fe200078e00ff */
[----:B------:R-:W-:-:S02]  /*0270*/  SHF.L.U32 R7, R5, 0x5, RZ ;  /* 0x0000000505077819 */ /* 0x000fc400000006ff */
[----:B------:R-:W-:Y:S02]  /*0280*/  SHF.R.U32.HI R6, RZ, 0xd, R6 ;  /* 0x0000000dff067819 */ /* 0x000fe40000011606 */
[----:B------:R-:W-:Y:S02]  /*0290*/  LOP3.LUT R0, R0, 0x10, RZ, 0xc0, !PT ;  /* 0x0000001000007812 */ /* 0x000fe400078ec0ff */
[----:B------:R-:W-:Y:S02]  /*02a0*/  LOP3.LUT R7, R2, 0xe0, R7, 0xf8, !PT ;  /* 0x000000e002077812 */ /* 0x000fe400078ef807 */
[----:B------:R-:W-:Y:S01]  /*02b0*/  PRMT R12, R6, 0x9910, RZ ;  /* 0x00009910060c7816 */ /* 0x000fe200000000ff */
[----:B------:R-:W-:Y:S01]  /*02c0*/  IMAD.SHL.U32 R6, R5, 0x10, RZ ;  /* 0x0000001005067824 */ /* 0x000fe200078e00ff */
[----:B------:R-:W-:Y:S02]  /*02d0*/  LOP3.LUT R8, R7, R0, RZ, 0xfc, !PT ;  /* 0x0000000007087212 */ /* 0x000fe400078efcff */
[----:B------:R-:W-:Y:S01]  /*02e0*/  LOP3.LUT R4, R9, 0x60, R4, 0xf8, !PT ;  /* 0x0000006009047812 */ /* 0x000fe200078ef804 */
[----:B------:R-:W-:Y:S01]  /*02f0*/  IMAD R12, R12, 0x18, RZ ;  /* 0x000000180c0c7824 */ /* 0x000fe200078e02ff */
[----:B------:R-:W-:Y:S01]  /*0300*/  SHF.R.U32.HI R11, RZ, 0x3, R5 ;  /* 0x00000003ff0b7819 */ /* 0x000fe20000011605 */
[----:B------:R-:W-:Y:S01]  /*0310*/  IMAD R8, R3, 0xc0, R8 ;  /* 0x000000c003087824 */ /* 0x000fe200078e0208 */
[----:B------:R-:W-:-:S02]  /*0320*/  LOP3.LUT R7, R6, 0x70, RZ, 0xc0, !PT ;  /* 0x0000007006077812 */ /* 0x000fc400078ec0ff */
[----:B------:R-:W-:Y:S01]  /*0330*/  LOP3.LUT R12, R12, 0xffff, RZ, 0xc0, !PT ;  /* 0x0000ffff0c0c7812 */ /* 0x000fe200078ec0ff */
[----:B------:R-:W-:Y:S01]  /*0340*/  VIADD R10, R8, 0xfffff0e0 ;  /* 0xfffff0e0080a7836 */ /* 0x000fe20000000000 */
[----:B0-2---:R-:W-:Y:S06]  /*0350*/  @P1 BRA `(.L_x_1) ;  /* 0x00000004001c1947 */ /* 0x005fec0003800000 */
[----:B------:R-:W-:Y:S01]  /*0360*/  PRMT R8, R11, 0x9910, RZ ;  /* 0x000099100b087816 */ /* 0x000fe200000000ff */
[----:B------:R-:W-:Y:S01]  /*0370*/  IMAD.MOV.U32 R17, RZ, RZ, RZ ;  /* 0x000000ffff117224 */ /* 0x000fe200078e00ff */
[----:B------:R-:W-:Y:S01]  /*0380*/  MOV R19, RZ ;  /* 0x000000ff00137202 */ /* 0x000fe20000000f00 */
[----:B------:R-:W-:Y:S01]  /*0390*/  IMAD.MOV.U32 R21, RZ, RZ, RZ ;  /* 0x000000ffff157224 */ /* 0x000fe200078e00ff */
[----:B------:R-:W-:Y:S01]  /*03a0*/  MOV R23, RZ ;  /* 0x000000ff00177202 */ /* 0x000fe20000000f00 */
[----:B------:R-:W-:Y:S01]  /*03b0*/  IMAD R8, R8, 0x4f, RZ ;  /* 0x0000004f08087824 */ /* 0x000fe200078e02ff */
[----:B------:R-:W-:Y:S01]  /*03c0*/  MOV R27, RZ ;  /* 0x000000ff001b7202 */ /* 0x000fe20000000f00 */
[----:B------:R-:W-:Y:S01]  /*03d0*/  IMAD.MOV.U32 R25, RZ, RZ, RZ ;  /* 0x000000ffff197224 */ /* 0x000fe200078e00ff */
[----:B------:R-:W-:Y:S01]  /*03e0*/  MOV R31, RZ ;  /* 0x000000ff001f7202 */ /* 0x000fe20000000f00 */
[----:B------:R-:W-:Y:S01]  /*03f0*/  IMAD.MOV.U32 R29, RZ, RZ, RZ ;  /* 0x000000ffff1d7224 */ /* 0x000fe200078e00ff */
[----:B------:R-:W-:Y:S01]  /*0400*/  LOP3.LUT R8, R8, 0xffff, RZ, 0xc0, !PT ;  /* 0x0000ffff08087812 */ /* 0x000fe200078ec0ff */
[----:B------:R-:W-:Y:S01]  /*0410*/  IMAD.MOV.U32 R33, RZ, RZ, RZ ;  /* 0x000000ffff217224 */ /* 0x000fe200078e00ff */
[----:B------:R-:W-:Y:S01]  /*0420*/  MOV R35, RZ ;  /* 0x000000ff00237202 */ /* 0x000fe20000000f00 */
[----:B------:R-:W-:Y:S01]  /*0430*/  IMAD.MOV.U32 R37, RZ, RZ, RZ ;  /* 0x000000ffff257224 */ /* 0x000fe200078e00ff */
[----:B------:R-:W-:Y:S01]  /*0440*/  SHF.R.U32.HI R8, RZ, 0xb, R8 ;  /* 0x0000000bff087819 */ /* 0x000fe20000011608 */
[----:B------:R-:W-:Y:S01]  /*0450*/  IMAD.MOV.U32 R43, RZ, RZ, RZ ;  /* 0x000000ffff2b7224 */ /* 0x000fe200078e00ff */
[----:B------:R-:W-:-:S02]  /*0460*/  MOV R39, RZ ;  /* 0x000000ff00277202 */ /* 0x000fc40000000f00 */
[----:B------:R-:W-:Y:S02]  /*0470*/  PRMT R13, R8, 0x9910, RZ ;  /* 0x00009910080d7816 */ /* 0x000fe400000000ff */
[----:B------:R-:W0:Y:S01]  /*0480*/  LDC.64 R8, c[0x0][0x380] ;  /* 0x0000e000ff087b82 */ /* 0x000e220000000a00 */
[----:B------:R-:W-:Y:S02]  /*0490*/  MOV R45, RZ ;  /* 0x000000ff002d7202 */ /* 0x000fe40000000f00 */
[----:B------:R-:W-:-:S05]  /*04a0*/  IMAD R13, R13, 0x1a, RZ ;  /* 0x0000001a0d0d7824 */ /* 0x000fca00078e02ff */
[----:B------:R-:W-:-:S04]  /*04b0*/  IADD3 R13, PT, PT, RZ, -R13, RZ ;  /* 0x8000000dff0d7210 */ /* 0x000fc80007ffe0ff */
[----:B------:R-:W-:-:S05]  /*04c0*/  PRMT R14, R13, 0x7710, RZ ;  /* 0x000077100d0e7816 */ /* 0x000fca00000000ff */
[----:B------:R-:W-:-:S05]  /*04d0*/  IMAD.IADD R13, R11, 0x1, R14 ;  /* 0x000000010b0d7824 */ /* 0x000fca00078e020e */
[C---:B------:R-:W-:Y:S02]  /*04e0*/  LOP3.LUT R15, R13.reuse, 0xff, RZ, 0xc0, !PT ;  /* 0x000000ff0d0f7812 */ /* 0x040fe400078ec0ff */
[C---:B------:R-:W-:Y:S02]  /*04f0*/  LOP3.LUT P1, RZ, R12.reuse, 0xff, R13, 0xf8, !PT ;  /* 0x000000ff0cff7812 */ /* 0x040fe4000782f80d */
[----:B------:R-:W-:Y:S02]  /*0500*/  IADD3 R15, PT, PT, R12, R15, RZ ;  /* 0x0000000f0c0f7210 */ /* 0x000fe40007ffe0ff */
[----:B------:R-:W-:Y:S02]  /*0510*/  LOP3.LUT R14, R13, 0xff, RZ, 0xc0, !PT ;  /* 0x000000ff0d0e7812 */ /* 0x000fe400078ec0ff */
[----:B------:R-:W-:Y:S01]  /*0520*/  ISETP.GT.U32.OR P1, PT, R15, 0x78, !P1 ;  /* 0x000000780f00780c */ /* 0x000fe20004f24470 */
[----:B------:R-:W-:Y:S02]  /*0530*/  IMAD.MOV.U32 R15, RZ, RZ, RZ ;  /* 0x000000ffff0f7224 */ /* 0x000fe400078e00ff */
[----:B------:R-:W-:Y:S01]  /*0540*/  IMAD R13, R14, 0xf00, R10 ;  /* 0x00000f000e0d7824 */ /* 0x000fe200078e020a */
[----:B------:R-:W-:-:S03]  /*0550*/  PLOP3.LUT P1, PT, P1, P0, PT, 0xf8, 0x8f ;  /* 0x00000000008f781c */ /* 0x000fc60000f21f70 */
[----:B0-----:R-:W-:Y:S01]  /*0560*/  IMAD.WIDE R8, R13, 0x4, R8 ;  /* 0x000000040d087825 */ /* 0x001fe200078e0208 */
[----:B------:R-:W-:-:S09]  /*0570*/  MOV R13, RZ ;  /* 0x000000ff000d7202 */ /* 0x000fd20000000f00 */
[----:B------:R-:W2:Y:S04]  /*0580*/  @!P1 LDG.E.CONSTANT R15, desc[UR6][R8.64] ;  /* 0x00000006080f9981 */ /* 0x000ea8000c1e9900 */
[----:B------:R-:W3:Y:S04]  /*0590*/  @!P1 LDG.E.CONSTANT R13, desc[UR6][R8.64+0x4] ;  /* 0x00000406080d9981 */ /* 0x000ee8000c1e9900 */
[----:B------:R-:W4:Y:S04]  /*05a0*/  @!P1 LDG.E.CONSTANT R17, desc[UR6][R8.64+0x8] ;  /* 0x0000080608119981 */ /* 0x000f28000c1e9900 */
[----:B------:R-:W5:Y:S04]  /*05b0*/  @!P1 LDG.E.CONSTANT R19, desc[UR6][R8.64+0xc] ;  /* 0x00000c0608139981 */ /* 0x000f68000c1e9900 */
        /* <DEDUP_REMOVED lines=11> */
[----:B------:R-:W5:Y:S01]  /*0670*/  @!P1 LDG.E.CONSTANT R45, desc[UR6][R8.64+0x3c] ;  /* 0x00003c06082d9981 */ /* 0x000f62000c1e9900 */
[----:B------:R-:W0:Y:S01]  /*0680*/  S2UR UR5, SR_CgaCtaId ;  /* 0x00000000000579c3 */ /* 0x000e220000008800 */
[----:B------:R-:W-:Y:S01]  /*0690*/  UMOV UR4, 0x400 ;  /* 0x0000040000047882 */ /* 0x000fe20000000000 */
[----:B------:R-:W-:Y:S01]  /*06a0*/  IMAD R14, R14, 0x80, R7 ;  /* 0x000000800e0e7824 */ /* 0x000fe200078e0207 */
[----:B0-----:R-:W-:-:S06]  /*06b0*/  ULEA UR4, UR5, UR4, 0x18 ;  /* 0x0000000405047291 */ /* 0x001fcc000f8ec0ff */
[----:B------:R-:W-:-:S05]  /*06c0*/  LEA R14, R14, UR4, 0x2 ;  /* 0x000000040e0e7c11 */ /* 0x000fca000f8e10ff */
[----:B--2---:R0:W-:Y:S04]  /*06d0*/  STS [R14], R15 ;  /* 0x0000000f0e007388 */ /* 0x0041e80000000800 */
[----:B---3--:R0:W-:Y:S04]  /*06e0*/  STS [R14+0x4], R13 ;  /* 0x0000040d0e007388 */ /* 0x0081e80000000800 */
[----:B----4-:R0:W-:Y:S04]  /*06f0*/  STS [R14+0x8], R17 ;  /* 0x000008110e007388 */ /* 0x0101e80000000800 */
[----:B-----5:R0:W-:Y:S04]  /*0700*/  STS [R14+0xc], R19 ;  /* 0x00000c130e007388 */ /* 0x0201e80000000800 */
[----:B------:R0:W-:Y:S04]  /*0710*/  STS [R14+0x10], R21 ;  /* 0x000010150e007388 */ /* 0x0001e80000000800 */
        /* <DEDUP_REMOVED lines=10> */
[----:B------:R0:W-:Y:S02]  /*07c0*/  STS [R14+0x3c], R45 ;  /* 0x00003c2d0e007388 */ /* 0x0001e40000000800 */
.L_x_1:
[----:B------:R-:W-:Y:S05]  /*07d0*/  BSYNC.RECONVERGENT B0 ;  /* 0x0000000000007941 */ /* 0x000fea0003800200 */
.L_x_0:
[----:B------:R-:W-:Y:S04]  /*07e0*/  BSSY.RECONVERGENT B0, `(.L_x_2) ;  /* 0x000004a000007945 */ /* 0x000fe80003800200 */
[----:B------:R-:W-:Y:S05]  /*07f0*/  @P2 BRA `(.L_x_3) ;  /* 0x0000000400202947 */ /* 0x000fea0003800000 */
[----:B0-----:R-:W-:Y:S01]  /*0800*/  IADD3 R13, PT, PT, R11, 0x9, RZ ;  /* 0x000000090b0d7810 */ /* 0x001fe20007ffe0ff */
[----:B------:R-:W-:Y:S02]  /*0810*/  HFMA2 R17, -RZ, RZ, 0, 0 ;  /* 0x00000000ff117431 */ /* 0x000fe400000001ff */
[----:B------:R-:W-:Y:S02]  /*0820*/  IMAD.MOV.U32 R19, RZ, RZ, RZ ;  /* 0x000000ffff137224 */ /* 0x000fe400078e00ff */
[----:B------:R-:W-:Y:S01]  /*0830*/  HFMA2 R25, -RZ, RZ, 0, 0 ;  /* 0x00000000ff197431 */ /* 0x000fe200000001ff */
[----:B------:R-:W-:Y:S01]  /*0840*/  PRMT R8, R13, 0x9910, RZ ;  /* 0x000099100d087816 */ /* 0x000fe200000000ff */
[----:B------:R-:W-:Y:S01]  /*0850*/  HFMA2 R33, -RZ, RZ, 0, 0 ;  /* 0x00000000ff217431 */ /* 0x000fe200000001ff */
[----:B------:R-:W-:Y:S01]  /*0860*/  MOV R21, RZ ;  /* 0x000000ff00157202 */ /* 0x000fe20000000f00 */
[----:B------:R-:W-:Y:S02]  /*0870*/  HFMA2 R43, -RZ, RZ, 0, 0 ;  /* 0x00000000ff2b7431 */ /* 0x000fe400000001ff */
[----:B------:R-:W-:Y:S01]  /*0880*/  IMAD.MOV.U32 R23, RZ, RZ, RZ ;  /* 0x000000ffff177224 */ /* 0x000fe200078e00ff */
[----:B------:R-:W-:Y:S01]  /*0890*/  MOV R29, RZ ;  /* 0x000000ff001d7202 */ /* 0x000fe20000000f00 */
[----:B------:R-:W-:Y:S01]  /*08a0*/  IMAD R8, R8, 0x4f, RZ ;  /* 0x0000004f08087824 */ /* 0x000fe200078e02ff */
[----:B------:R-:W-:Y:S01]  /*08b0*/  MOV R37, RZ ;  /* 0x000000ff00257202 */ /* 0x000fe20000000f00 */
[----:B------:R-:W-:-:S02]  /*08c0*/  IMAD.MOV.U32 R27, RZ, RZ, RZ ;  /* 0x000000ffff1b7224 */ /* 0x000fc400078e00ff */
[----:B------:R-:W-:Y:S01]  /*08d0*/  IMAD.MOV.U32 R31, RZ, RZ, RZ ;  /* 0x000000ffff1f7224 */ /* 0x000fe200078e00ff */
[----:B------:R-:W-:Y:S01]  /*08e0*/  LOP3.LUT R8, R8, 0xffff, RZ, 0xc0, !PT ;  /* 0x0000ffff08087812 */ /* 0x000fe200078ec0ff */
[----:B------:R-:W-:Y:S02]  /*08f0*/  IMAD.MOV.U32 R35, RZ, RZ, RZ ;  /* 0x000000ffff237224 */ /* 0x000fe400078e00ff */
[----:B------:R-:W-:Y:S01]  /*0900*/  IMAD.MOV.U32 R39, RZ, RZ, RZ ;  /* 0x000000ffff277224 */ /* 0x000fe200078e00ff */
[----:B------:R-:W-:Y:S01]  /*0910*/  SHF.R.U32.HI R8, RZ, 0xb, R8 ;  /* 0x0000000bff087819 */ /* 0x000fe20000011608 */
[----:B------:R-:W-:-:S03]  /*0920*/  IMAD.MOV.U32 R45, RZ, RZ, RZ ;  /* 0x000000ffff2d7224 */ /* 0x000fc600078e00ff */
[----:B------:R-:W-:Y:S02]  /*0930*/  PRMT R14, R8, 0x9910, RZ ;  /* 0x00009910080e7816 */ /* 0x000fe400000000ff */
[----:B------:R-:W0:Y:S03]  /*0940*/  LDC.64 R8, c[0x0][0x380] ;  /* 0x0000e000ff087b82 */ /* 0x000e260000000a00 */
[----:B------:R-:W-:-:S04]  /*0950*/  IMAD R14, R14, 0x1a, RZ ;  /* 0x0000001a0e0e7824 */ /* 0x000fc800078e02ff */
[----:B------:R-:W-:-:S05]  /*0960*/  IMAD.MOV R14, RZ, RZ, -R14 ;  /* 0x000000ffff0e7224 */ /* 0x000fca00078e0a0e */
[----:B------:R-:W-:-:S04]  /*0970*/  PRMT R14, R14, 0x7710, RZ ;  /* 0x000077100e0e7816 */ /* 0x000fc800000000ff */
[----:B------:R-:W-:-:S04]  /*0980*/  IADD3 R13, PT, PT, R13, R14, RZ ;  /* 0x0000000e0d0d7210 */ /* 0x000fc80007ffe0ff */
[C---:B------:R-:W-:Y:S02]  /*0990*/  LOP3.LUT R15, R13.reuse, 0xff, RZ, 0xc0, !PT ;  /* 0x000000ff0d0f7812 */ /* 0x040fe400078ec0ff */
[C---:B------:R-:W-:Y:S02]  /*09a0*/  LOP3.LUT P1, RZ, R12.reuse, 0xff, R13, 0xf8, !PT ;  /* 0x000000ff0cff7812 */ /* 0x040fe4000782f80d */
[----:B------:R-:W-:Y:S01]  /*09b0*/  LOP3.LUT R14, R13, 0xff, RZ, 0xc0, !PT ;  /* 0x000000ff0d0e7812 */ /* 0x000fe200078ec0ff */
[----:B------:R-:W-:-:S04]  /*09c0*/  IMAD.IADD R15, R12, 0x1, R15 ;  /* 0x000000010c0f7824 */ /* 0x000fc800078e020f */
[----:B------:R-:W-:Y:S01]  /*09d0*/  IMAD R13, R14, 0xf00, R10 ;  /* 0x00000f000e0d7824 */ /* 0x000fe200078e020a */
[----:B------:R-:W-:Y:S02]  /*09e0*/  ISETP.GT.U32.OR P1, PT, R15, 0x78, !P1 ;  /* 0x000000780f00780c */ /* 0x000fe40004f24470 */
[----:B------:R-:W-:Y:S01]  /*09f0*/  MOV R15, RZ ;  /* 0x000000ff000f7202 */ /* 0x000fe20000000f00 */
[----:B0-----:R-:W-:Y:S01]  /*0a00*/  IMAD.WIDE R8, R13, 0x4, R8 ;  /* 0x000000040d087825 */ /* 0x001fe200078e0208 */
[----:B------:R-:W-:-:S03]  /*0a10*/  PLOP3.LUT P1, PT, P1, P0, PT, 0xf8, 0x8f ;  /* 0x00000000008f781c */ /* 0x000fc60000f21f70 */
[----:B------:R-:W-:-:S10]  /*0a20*/  IMAD.MOV.U32 R13, RZ, RZ, RZ ;  /* 0x000000ffff0d7224 */ /* 0x000fd400078e00ff */
        /* <DEDUP_REMOVED lines=18> */
[----:B------:R-:W-:Y:S01]  /*0b50*/  LEA R14, R14, R7, 0x7 ;  /* 0x000000070e0e7211 */ /* 0x000fe200078e38ff */
        /* <DEDUP_REMOVED lines=18> */
.L_x_3:
[----:B------:R-:W-:Y:S05]  /*0c80*/  BSYNC.RECONVERGENT B0 ;  /* 0x0000000000007941 */ /* 0x000fea0003800200 */
.L_x_2:
[----:B------:R-:W-:Y:S04]  /*0c90*/  BSSY.RECONVERGENT B0, `(.L_x_4) ;  /* 0x000004a000007945 */ /* 0x000fe80003800200 */
[----:B------:R-:W-:Y:S05]  /*0ca0*/  @P3 BRA `(.L_x_5) ;  /* 0x0000000400203947 */ /* 0x000fea0003800000 */
[----:B------:R-:W-:Y:S02]  /*0cb0*/  VIADD R11, R11, 0x12 ;  /* 0x000000120b0b7836 */ /* 0x000fe40000000000 */
[----:B------:R-:W-:Y:S02]  /*0cc0*/  HFMA2 R18, -RZ, RZ, 0, 0 ;  /* 0x00000000ff127431 */ /* 0x000fe400000001ff */
[----:B------:R-:W-:Y:S02]  /*0cd0*/  IMAD.MOV.U32 R16, RZ, RZ, RZ ;  /* 0x000000ffff107224 */ /* 0x000fe400078e00ff */
[----:B------:R-:W-:Y:S02]  /*0ce0*/  HFMA2 R26, -RZ, RZ, 0, 0 ;  /* 0x00000000ff1a7431 */ /* 0x000fe400000001ff */
[----:B------:R-:W-:Y:S01]  /*0cf0*/  IMAD.MOV.U32 R20, RZ, RZ, RZ ;  /* 0x000000ffff147224 */ /* 0x000fe200078e00ff */
[----:B------:R-:W-:Y:S01]  /*0d00*/  PRMT R8, R11, 0x9910, RZ ;  /* 0x000099100b087816 */ /* 0x000fe200000000ff */
[----:B------:R-:W-:Y:S01]  /*0d10*/  HFMA2 R34, -RZ, RZ, 0, 0 ;  /* 0x00000000ff227431 */ /* 0x000fe200000001ff */
[----:B------:R-:W-:Y:S01]  /*0d20*/  MOV R22, RZ ;  /* 0x000000ff00167202 */ /* 0x000fe20000000f00 */
[----:B------:R-:W-:-:S02]  /*0d30*/  HFMA2 R42, -RZ, RZ, 0, 0 ;  /* 0x00000000ff2a7431 */ /* 0x000fc400000001ff */
[----:B------:R-:W-:Y:S01]  /*0d40*/  IMAD.MOV.U32 R24, RZ, RZ, RZ ;  /* 0x000000ffff187224 */ /* 0x000fe200078e00ff */
[----:B------:R-:W-:Y:S01]  /*0d50*/  MOV R30, RZ ;  /* 0x000000ff001e7202 */ /* 0x000fe20000000f00 */
[----:B------:R-:W-:Y:S01]  /*0d60*/  IMAD R8, R8, 0x4f, RZ ;  /* 0x0000004f08087824 */ /* 0x000fe200078e02ff */
[----:B------:R-:W-:Y:S01]  /*0d70*/  MOV R38, RZ ;  /* 0x000000ff00267202 */ /* 0x000fe20000000f00 */
[----:B------:R-:W-:Y:S02]  /*0d80*/  IMAD.MOV.U32 R28, RZ, RZ, RZ ;  /* 0x000000ffff1c7224 */ /* 0x000fe400078e00ff */
[----:B------:R-:W-:Y:S01]  /*0d90*/  IMAD.MOV.U32 R32, RZ, RZ, RZ ;  /* 0x000000ffff207224 */ /* 0x000fe200078e00ff */
[----:B------:R-:W-:Y:S01]  /*0da0*/  LOP3.LUT R8, R8, 0xffff, RZ, 0xc0, !PT ;  /* 0x0000ffff08087812 */ /* 0x000fe200078ec0ff */
[----:B------:R-:W-:Y:S02]  /*0db0*/  IMAD.MOV.U32 R36, RZ, RZ, RZ ;  /* 0x000000ffff247224 */ /* 0x000fe400078e00ff */
[----:B------:R-:W-:Y:S01]  /*0dc0*/  IMAD.MOV.U32 R40, RZ, RZ, RZ ;  /* 0x000000ffff287224 */ /* 0x000fe200078e00ff */
[----:B------:R-:W-:-:S04]  /*0dd0*/  SHF.R.U32.HI R8, RZ, 0xb, R8 ;  /* 0x0000000bff087819 */ /* 0x000fc80000011608 */
[----:B01----:R-:W-:Y:S02]  /*0de0*/  PRMT R13, R8, 0x9910, RZ ;  /* 0x00009910080d7816 */ /* 0x003fe400000000ff */
[----:B------:R-:W0:Y:S03]  /*0df0*/  LDC.64 R8, c[0x0][0x380] ;  /* 0x0000e000ff087b82 */ /* 0x000e260000000a00 */
        /* <DEDUP_REMOVED lines=8> */
[----:B------:R-:W-:Y:S02]  /*0e80*/  ISETP.GT.U32.OR P1, PT, R13, 0x78, !P1 ;  /* 0x000000780d00780c */ /* 0x000fe40004f24470 */
[----:B------:R-:W-:Y:S01]  /*0e90*/  MOV R12, RZ ;  /* 0x000000ff000c7202 */ /* 0x000fe20000000f00 */
[----:B------:R-:W-:Y:S01]  /*0ea0*/  IMAD R11, R14, 0xf00, R10 ;  /* 0x00000f000e0b7824 */ /* 0x000fe200078e020a */
[----:B------:R-:W-:Y:S01]  /*0eb0*/  PLOP3.LUT P1, PT, P1, P0, PT, 0xf8, 0x8f ;  /* 0x00000000008f781c */ /* 0x000fe20000f21f70 */
[----:B------:R-:W-:-:S02]  /*0ec0*/  IMAD.MOV.U32 R10, RZ, RZ, RZ ;  /* 0x000000ffff0a7224 */ /* 0x000fc400078e00ff */
[----:B0-----:R-:W-:-:S10]  /*0ed0*/  IMAD.WIDE R8, R11, 0x4, R8 ;  /* 0x000000040b087825 */ /* 0x001fd400078e0208 */
        /* <DEDUP_REMOVED lines=37> */
.L_x_5:
[----:B------:R-:W-:Y:S05]  /*1130*/  BSYNC.RECONVERGENT B0 ;  /* 0x0000000000007941 */ /* 0x000fea0003800200 */
.L_x_4:
[----:B------:R-:W-:Y:S04]  /*1140*/  BSSY.RECONVERGENT B0, `(.L_x_6) ;  /* 0x0000018000007945 */ /* 0x000fe80003800200 */
[----:B------:R-:W-:Y:S05]  /*1150*/  @P4 BRA `(.L_x_7) ;  /* 0x0000000000584947 */ /* 0x000fea0003800000 */
[----:B01----:R-:W0:Y:S01]  /*1160*/  LDC.64 R14, c[0x0][0x388] ;  /* 0x0000e200ff0e7b82 */ /* 0x003e220000000a00 */
[C---:B--2---:R-:W-:Y:S01]  /*1170*/  IMAD.SHL.U32 R7, R5.reuse, 0x8, RZ ;  /* 0x0000000805077824 */ /* 0x044fe200078e00ff */
[----:B------:R-:W-:-:S04]  /*1180*/  SHF.L.U32 R8, R5, 0x2, RZ ;  /* 0x0000000205087819 */ /* 0x000fc800000006ff */
[----:B------:R-:W-:Y:S02]  /*1190*/  LOP3.LUT R7, R7, 0x1e0, RZ, 0xc0, !PT ;  /* 0x000001e007077812 */ /* 0x000fe400078ec0ff */
[----:B------:R-:W-:-:S04]  /*11a0*/  LOP3.LUT R8, R8, 0xc, RZ, 0xc0, !PT ;  /* 0x0000000c08087812 */ /* 0x000fc800078ec0ff */
[----:B------:R-:W-:-:S04]  /*11b0*/  IADD3 R7, PT, PT, R7, R8, R0 ;  /* 0x0000000807077210 */ /* 0x000fc80007ffe000 */
[C---:B------:R-:W-:Y:S01]  /*11c0*/  IADD3 R11, PT, PT, R7.reuse, 0x1, RZ ;  /* 0x00000001070b7810 */ /* 0x040fe20007ffe0ff */
[C---:B------:R-:W-:Y:S01]  /*11d0*/  VIADD R13, R7.reuse, 0x2 ;  /* 0x00000002070d7836 */ /* 0x040fe20000000000 */
[C---:B------:R-:W-:Y:S01]  /*11e0*/  IADD3 R17, PT, PT, R7.reuse, 0x3, RZ ;  /* 0x0000000307117810 */ /* 0x040fe20007ffe0ff */
[----:B0-----:R-:W-:-:S04]  /*11f0*/  IMAD.WIDE.U32 R8, R7, 0x4, R14 ;  /* 0x0000000407087825 */ /* 0x001fc800078e000e */
[--C-:B------:R-:W-:Y:S01]  /*1200*/  IMAD.WIDE.U32 R10, R11, 0x4, R14.reuse ;  /* 0x000000040b0a7825 */ /* 0x100fe200078e000e */
[----:B------:R-:W2:Y:S03]  /*1210*/  LDG.E.CONSTANT R16, desc[UR6][R8.64] ;  /* 0x0000000608107981 */ /* 0x000ea6000c1e9900 */
[----:B------:R-:W-:-:S04]  /*1220*/  IMAD.WIDE.U32 R12, R13, 0x4, R14 ;  /* 0x000000040d0c7825 */ /* 0x000fc800078e000e */
[----:B------:R-:W-:Y:S01]  /*1230*/  IMAD.WIDE.U32 R14, R17, 0x4, R14 ;  /* 0x00000004110e7825 */ /* 0x000fe200078e000e */
[----:B------:R-:W2:Y:S04]  /*1240*/  LDG.E.CONSTANT R18, desc[UR6][R12.64] ;  /* 0x000000060c127981 */ /* 0x000ea8000c1e9900 */
[----:B------:R-:W2:Y:S04]  /*1250*/  LDG.E.CONSTANT R17, desc[UR6][R10.64] ;  /* 0x000000060a117981 */ /* 0x000ea8000c1e9900 */
[----:B------:R-:W2:Y:S01]  /*1260*/  LDG.E.CONSTANT R19, desc[UR6][R14.64] ;  /* 0x000000060e137981 */ /* 0x000ea2000c1e9900 */
[----:B------:R-:W0:Y:S01]  /*1270*/  S2UR UR5, SR_CgaCtaId ;  /* 0x00000000000579c3 */ /* 0x000e220000008800 */
[----:B------:R-:W-:-:S02]  /*1280*/  UMOV UR4, 0x400 ;  /* 0x0000040000047882 */ /* 0x000fc40000000000 */
[----:B------:R-:W-:-:S04]  /*1290*/  UIADD3 UR4, UPT, UPT, UR4, 0x3400, URZ ;  /* 0x0000340004047890 */ /* 0x000fc8000fffe0ff */
[----:B0-----:R-:W-:-:S09]  /*12a0*/  ULEA UR4, UR5, UR4, 0x18 ;  /* 0x0000000405047291 */ /* 0x001fd2000f8ec0ff */
[----:B--2---:R3:W-:Y:S03]  /*12b0*/  STS.128 [R6+UR4], R16 ;  /* 0x0000001006007988 */ /* 0x0047e60008000c04 */
.L_x_7:
[----:B------:R-:W-:Y:S05]  /*12c0*/  BSYNC.RECONVERGENT B0 ;  /* 0x0000000000007941 */ /* 0x000fea0003800200 */
.L_x_6:
[----:B------:R-:W4:Y:S08]  /*12d0*/  S2UR UR5, SR_CgaCtaId ;  /* 0x00000000000579c3 */ /* 0x000f300000008800 */
[----:B------:R-:W-:Y:S01]  /*12e0*/  BAR.SYNC.DEFER_BLOCKING 0x0 ;  /* 0x0000000000007b1d */ /* 0x000fe20000010000 */
[----:B------:R-:W-:Y:S01]  /*12f0*/  SHF.L.U32 R5, R5, 0x2, RZ ;  /* 0x0000000205057819 */ /* 0x000fe200000006ff */
[----:B--2---:R-:W-:Y:S01]  /*1300*/  HFMA2 R22, -RZ, RZ, 0, 0 ;  /* 0x00000000ff167431 */ /* 0x004fe200000001ff */
[----:B01----:R-:W-:Y:S01]  /*1310*/  CS2R R42, SRZ ;  /* 0x00000000002a7805 */ /* 0x003fe2000001ff00 */
[----:B------:R-:W-:Y:S01]  /*1320*/  HFMA2 R10, -RZ, RZ, 0, 0 ;  /* 0x00000000ff0a7431 */ /* 0x000fe200000001ff */
[----:B------:R-:W-:Y:S01]  /*1330*/  LOP3.LUT R5, R5, 0x4, RZ, 0xc0, !PT ;  /* 0x0000000405057812 */ /* 0x000fe200078ec0ff */
[----:B------:R-:W-:Y:S01]  /*1340*/  UMOV UR4, 0x400 ;  /* 0x0000040000047882 */ /* 0x000fe20000000000 */
[----:B------:R-:W-:-:S02]  /*1350*/  CS2R R38, SRZ ;  /* 0x0000000000267805 */ /* 0x000fc4000001ff00 */
[----:B------:R-:W-:Y:S02]  /*1360*/  MOV R40, RZ ;  /* 0x000000ff00287202 */ /* 0x000fe40000000f00 */
[----:B------:R-:W-:Y:S02]  /*1370*/  CS2R R24, SRZ ;  /* 0x0000000000187805 */ /* 0x000fe4000001ff00 */
[----:B------:R-:W-:Y:S01]  /*1380*/  CS2R R36, SRZ ;  /* 0x0000000000247805 */ /* 0x000fe2000001ff00 */
[----:B------:R-:W-:Y:S01]  /*1390*/  IMAD.MOV.U32 R21, RZ, RZ, RZ ;  /* 0x000000ffff157224 */ /* 0x000fe200078e00ff */
[----:B------:R-:W-:Y:S02]  /*13a0*/  CS2R R34, SRZ ;  /* 0x0000000000227805 */ /* 0x000fe4000001ff00 */
[----:B---3--:R-:W-:Y:S02]  /*13b0*/  CS2R R18, SRZ ;  /* 0x0000000000127805 */ /* 0x008fe4000001ff00 */
[----:B------:R-:W-:-:S02]  /*13c0*/  CS2R R32, SRZ ;  /* 0x0000000000207805 */ /* 0x000fc4000001ff00 */
[----:B------:R-:W-:Y:S02]  /*13d0*/  CS2R R44, SRZ ;  /* 0x00000000002c7805 */ /* 0x000fe4000001ff00 */
[----:B------:R-:W-:Y:S02]  /*13e0*/  CS2R R14, SRZ ;  /* 0x00000000000e7805 */ /* 0x000fe4000001ff00 */
[----:B------:R-:W-:Y:S01]  /*13f0*/  MOV R16, RZ ;  /* 0x000000ff00107202 */ /* 0x000fe20000000f00 */
[----:B------:R-:W-:Y:S01]  /*1400*/  IMAD.MOV.U32 R13, RZ, RZ, RZ ;  /* 0x000000ffff0d7224 */ /* 0x000fe200078e00ff */
[----:B------:R-:W-:Y:S02]  /*1410*/  CS2R R8, SRZ ;  /* 0x0000000000087805 */ /* 0x000fe4000001ff00 */
[----:B------:R-:W-:Y:S02]  /*1420*/  CS2R R30, SRZ ;  /* 0x00000000001e7805 */ /* 0x000fe4000001ff00 */
[----:B------:R-:W-:Y:S01]  /*1430*/  CS2R R28, SRZ ;  /* 0x00000000001c7805 */ /* 0x000fe2000001ff00 */
[----:B------:R-:W-:Y:S01]  /*1440*/  IMAD.MOV.U32 R27, RZ, RZ, RZ ;  /* 0x000000ffff1b7224 */ /* 0x000fe200078e00ff */
[----:B----4-:R-:W-:-:S02]  /*1450*/  ULEA UR8, UR5, UR4, 0x18 ;  /* 0x0000000405087291 */ /* 0x010fc4000f8ec0ff */
[----:B------:R-:W-:-:S04]  /*1460*/  UIADD3 UR4, UPT, UPT, UR4, 0x3400, URZ ;  /* 0x0000340004047890 */ /* 0x000fc8000fffe0ff */
[----:B------:R-:W-:Y:S01]  /*1470*/  ULEA UR4, UR5, UR4, 0x18 ;  /* 0x0000000405047291 */ /* 0x000fe2000f8ec0ff */
[----:B------:R-:W-:-:S04]  /*1480*/  LEA R4, R4, UR8, 0x2 ;  /* 0x0000000804047c11 */ /* 0x000fc8000f8e10ff */
[----:B------:R-:W-:Y:S02]  /*1490*/  IADD3 R4, PT, PT, R4, 0x200, RZ ;  /* 0x0000020004047810 */ /* 0x000fe40007ffe0ff */
[----:B------:R-:W-:Y:S01]  /*14a0*/  IADD3 R5, PT, PT, R5, UR4, RZ ;  /* 0x0000000405057c10 */ /* 0x000fe2000fffe0ff */
[----:B------:R-:W-:-:S06]  /*14b0*/  UMOV UR4, 0x60 ;  /* 0x0000006000047882 */ /* 0x000fcc0000000000 */
.L_x_8:
[----:B------:R-:W-:Y:S04]  /*14c0*/  LDS R47, [R4+-0x200] ;  /* 0xfffe0000042f7984 */ /* 0x000fe80000000800 */
[----:B------:R-:W0:Y:S04]  /*14d0*/  LDS R50, [R5+UR4+-0x60] ;  /* 0xffffa00405327984 */ /* 0x000e280008000800 */
[----:B------:R-:W-:Y:S04]  /*14e0*/  LDS R48, [R4+-0x1f8] ;  /* 0xfffe080004307984 */ /* 0x000fe80000000800 */
[----:B------:R-:W1:Y:S04]  /*14f0*/  LDS R17, [R5+UR4+-0x58] ;  /* 0xffffa80405117984 */ /* 0x000e680008000800 */
[----:B------:R-:W2:Y:S04]  /*1500*/  LDS R49, [R4] ;  /* 0x0000000004317984 */ /* 0x000ea80000000800 */
[----:B------:R-:W3:Y:S04]  /*1510*/  LDS R52, [R4+-0x1c0] ;  /* 0xfffe400004347984 */ /* 0x000ee80000000800 */
[----:B------:R-:W4:Y:S04]  /*1520*/  LDS R6, [R5+UR4+-0x20] ;  /* 0xffffe00405067984 */ /* 0x000f280008000800 */
[----:B------:R-:W5:Y:S04]  /*1530*/  LDS R46, [R4+0x40] ;  /* 0x00004000042e7984 */ /* 0x000f680000000800 */
[----:B------:R-:W5:Y:S04]  /*1540*/  LDS R26, [R4+0x8] ;  /* 0x00000800041a7984 */ /* 0x000f680000000800 */
[----:B------:R-:W5:Y:S04]  /*1550*/  LDS R23, [R4+-0x1b8] ;  /* 0xfffe480004177984 */ /* 0x000f680000000800 */
[----:B------:R-:W5:Y:S04]  /*1560*/  LDS R7, [R5+UR4+-0x18] ;  /* 0xffffe80405077984 */ /* 0x000f680008000800 */
[----:B------:R-:W5:Y:S01]  /*1570*/  LDS R11, [R4+0x48] ;  /* 0x00004800040b7984 */ /* 0x000f620000000800 */
[----:B0-----:R-:W-:-:S03]  /*1580*/  FFMA R47, R47, R50, R28 ;  /* 0x000000322f2f7223 */ /* 0x001fc6000000001c */
[----:B------:R-:W-:Y:S04]  /*1590*/  LDS R12, [R4+-0x1f0] ;  /* 0xfffe1000040c7984 */ /* 0x000fe80000000800 */
[----:B------:R-:W0:Y:S01]  /*15a0*/  LDS R20, [R5+UR4+-0x50] ;  /* 0xffffb00405147984 */ /* 0x000e220008000800 */
[----:B-1----:R-:W-:Y:S01]  /*15b0*/  FFMA R48, R48, R17, R31 ;  /* 0x0000001130307223 */ /* 0x002fe2000000001f */
[C---:B--2---:R-:W-:Y:S02]  /*15c0*/  FFMA R29, R50.reuse, R49, R29 ;  /* 0x00000031321d7223 */ /* 0x044fe4000000001d */
[----:B------:R-:W1:Y:S01]  /*15d0*/  LDS R51, [R4+0x10] ;  /* 0x0000100004337984 */ /* 0x000e620000000800 */
[----:B---3--:R-:W-:-:S03]  /*15e0*/  FFMA R27, R50, R52, R27 ;  /* 0x00000034321b7223 */ /* 0x008fc6000000001b */
[----:B------:R-:W2:Y:S01]  /*15f0*/  LDS R49, [R4+-0x1b0] ;  /* 0xfffe500004317984 */ /* 0x000ea20000000800 */
[----:B----4-:R-:W-:-:S03]  /*1600*/  FFMA R28, R52, R6, R47 ;  /* 0x00000006341c7223 */ /* 0x010fc6000000002f */
[----:B------:R-:W-:Y:S01]  /*1610*/  LDS R47, [R4+-0x1e8] ;  /* 0xfffe1800042f7984 */ /* 0x000fe20000000800 */
[-C--:B-----5:R-:W-:Y:S01]  /*1620*/  FFMA R9, R50, R46.reuse, R9 ;  /* 0x0000002e32097223 */ /* 0x0a0fe20000000009 */
[----:B------:R-:W-:Y:S02]  /*1630*/  FFMA R29, R6, R46, R29 ;  /* 0x0000002e061d7223 */ /* 0x000fe4000000001d */
[----:B------:R-:W3:Y:S01]  /*1640*/  LDS R46, [R5+UR4+-0x48] ;  /* 0xffffb804052e7984 */ /* 0x000ee20008000800 */
[----:B------:R-:W-:-:S03]  /*1650*/  FFMA R10, R17, R26, R10 ;  /* 0x0000001a110a7223 */ /* 0x000fc6000000000a */
[----:B------:R-:W4:Y:S01]  /*1660*/  LDS R26, [R4+0x58] ;  /* 0x00005800041a7984 */ /* 0x000f220000000800 */
[----:B------:R-:W-:Y:S01]  /*1670*/  FFMA R30, R17, R23, R30 ;  /* 0x00000017111e7223 */ /* 0x000fe2000000001e */
[----:B------:R-:W-:Y:S02]  /*1680*/  FFMA R31, R23, R7, R48 ;  /* 0x00000007171f7223 */ /* 0x000fe40000000030 */
[----:B------:R-:W5:Y:S01]  /*1690*/  LDS R23, [R4+-0x1a8] ;  /* 0xfffe580004177984 */ /* 0x000f620000000800 */
[-C--:B------:R-:W-:Y:S01]  /*16a0*/  FFMA R8, R17, R11.reuse, R8 ;  /* 0x0000000b11087223 */ /* 0x080fe20000000008 */
[----:B------:R-:W-:Y:S02]  /*16b0*/  FFMA R10, R7, R11, R10 ;  /* 0x0000000b070a7223 */ /* 0x000fe4000000000a */
[----:B------:R-:W5:Y:S04]  /*16c0*/  LDS R17, [R4+0x50] ;  /* 0x0000500004117984 */ /* 0x000f680000000800 */
[----:B------:R-:W5:Y:S01]  /*16d0*/  LDS R48, [R4+0x18] ;  /* 0x0000180004307984 */ /* 0x000f620000000800 */
[----:B0-----:R-:W-:-:S03]  /*16e0*/  FFMA R50, R12, R20, R43 ;  /* 0x000000140c327223 */ /* 0x001fc6000000002b */
[----:B------:R-:W0:Y:S01]  /*16f0*/  LDS R11, [R5+UR4+-0x10] ;  /* 0xfffff004050b7984 */ /* 0x000e220008000800 */
[----:B-1----:R-:W-:-:S03]  /*1700*/  FFMA R52, R20, R51, R13 ;  /* 0x0000003314347223 */ /* 0x002fc6000000000d */
[----:B------:R-:W1:Y:S01]  /*1710*/  LDS R12, [R5+UR4+-0x8] ;  /* 0xfffff804050c7984 */ /* 0x000e620008000800 */
[----:B--2---:R-:W-:-:S03]  /*1720*/  FFMA R44, R20, R49, R44 ;  /* 0x00000031142c7223 */ /* 0x004fc6000000002c */
[----:B------:R-:W-:Y:S01]  /*1730*/  LDS R51, [R4+-0x1a0] ;  /* 0xfffe600004337984 */ /* 0x000fe20000000800 */
[----:B---3--:R-:W-:-:S03]  /*1740*/  FFMA R16, R47, R46, R16 ;  /* 0x0000002e2f107223 */ /* 0x008fc60000000010 */
[----:B------:R-:W-:Y:S01]  /*1750*/  LDS R47, [R4+-0x1d8] ;  /* 0xfffe2800042f7984 */ /* 0x000fe20000000800 */
[C---:B----4-:R-:W-:Y:S01]  /*1760*/  FFMA R33, R46.reuse, R26, R33 ;  /* 0x0000001a2e217223 */ /* 0x050fe20000000021 */
[----:B-----5:R-:W-:Y:S01]  /*1770*/  FFMA R15, R46, R23, R15 ;  /* 0x000000172e0f7223 */ /* 0x020fe2000000000f */
[----:B------:R-:W-:Y:S02]  /*1780*/  FFMA R14, R20, R17, R14 ;  /* 0x00000011140e7223 */ /* 0x000fe4000000000e */
[----:B------:R-:W2:Y:S01]  /*1790*/  LDS R20, [R5+UR4+-0x40] ;  /* 0xffffc00405147984 */ /* 0x000ea20008000800 */
[----:B------:R-:W-:-:S03]  /*17a0*/  FFMA R53, R46, R48, R45 ;  /* 0x000000302e357223 */ /* 0x000fc6000000002d */
[----:B------:R-:W3:Y:S01]  /*17b0*/  LDS R46, [R4+0x20] ;  /* 0x00002000042e7984 */ /* 0x000ee20000000800 */
[----:B0-----:R-:W-:Y:S01]  /*17c0*/  FFMA R43, R49, R11, R50 ;  /* 0x0000000b312b7223 */ /* 0x001fe20000000032 */
[----:B------:R-:W-:Y:S02]  /*17d0*/  FFMA R13, R11, R17, R52 ;  /* 0x000000110b0d7223 */ /* 0x000fe40000000034 */
[----:B------:R-:W0:Y:S01]  /*17e0*/  LDS R49, [R4+0x60] ;  /* 0x0000600004317984 */ /* 0x000e220000000800 */
[----:B-1----:R-:W-:-:S03]  /*17f0*/  FFMA R16, R23, R12, R16 ;  /* 0x0000000c17107223 */ /* 0x002fc60000000010 */
[----:B------:R-:W1:Y:S04]  /*1800*/  LDS R17, [R5+UR4] ;  /* 0x0000000405117984 */ /* 0x000e680008000800 */
[----:B------:R-:W4:Y:S04]  /*1810*/  LDS R45, [R4+-0x1e0] ;  /* 0xfffe2000042d7984 */ /* 0x000f280000000800 */
[----:B------:R-:W5:Y:S04]  /*1820*/  LDS R23, [R5+UR4+-0x38] ;  /* 0xffffc80405177984 */ /* 0x000f680008000800 */
[----:B------:R-:W5:Y:S04]  /*1830*/  LDS R50, [R4+0x68] ;  /* 0x0000680004327984 */ /* 0x000f680000000800 */
[----:B------:R-:W-:Y:S04]  /*1840*/  LDS R48, [R4+-0x1d0] ;  /* 0xfffe300004307984 */ /* 0x000fe80000000800 */
[----:B------:R-:W-:Y:S01]  /*1850*/  LDS R52, [R4+0xd8] ;  /* 0x0000d80004347984 */ /* 0x000fe20000000800 */
[C---:B--2---:R-:W-:Y:S01]  /*1860*/  FFMA R32, R20.reuse, R51, R32 ;  /* 0x0000003314207223 */ /* 0x044fe20000000020 */
[C---:B---3--:R-:W-:Y:S01]  /*1870*/  FFMA R46, R20.reuse, R46, R19 ;  /* 0x0000002e142e7223 */ /* 0x048fe20000000013 */
[----:B0-----:R-:W-:-:S03]  /*1880*/  FFMA R18, R20, R49, R18 ;  /* 0x0000003114127223 */ /* 0x001fc60000000012 */
[----:B-1----:R-:W-:Y:S02]  /*1890*/  FFMA R19, R17, R49, R46 ;  /* 0x0000003111137223 */ /* 0x002fe4000000002e */
[----:B------:R-:W0:Y:S01]  /*18a0*/  LDS R49, [R4+0x28] ;  /* 0x0000280004317984 */ /* 0x000e220000000800 */
[----:B----4-:R-:W-:Y:S01]  /*18b0*/  FFMA R34, R45, R20, R34 ;  /* 0x000000142d227223 */ /* 0x010fe20000000022 */
[----:B------:R-:W-:Y:S02]  /*18c0*/  FFMA R45, R12, R26, R53 ;  /* 0x0000001a0c2d7223 */ /* 0x000fe40000000035 */
[----:B------:R-:W1:Y:S01]  /*18d0*/  LDS R20, [R5+UR4+0x8] ;  /* 0x0000080405147984 */ /* 0x000e620008000800 */
[----:B-----5:R-:W-:Y:S01]  /*18e0*/  FFMA R47, R47, R23, R36 ;  /* 0x000000172f2f7223 */ /* 0x020fe20000000024 */
[----:B------:R-:W-:Y:S02]  /*18f0*/  FFMA R34, R51, R17, R34 ;  /* 0x0000001133227223 */ /* 0x000fe40000000022 */
[----:B------:R-:W2:Y:S01]  /*1900*/  LDS R36, [R4+-0x198] ;  /* 0xfffe680004247984 */ /* 0x000ea20000000800 */
[----:B------:R-:W-:-:S03]  /*1910*/  FFMA R21, R23, R50, R21 ;  /* 0x0000003217157223 */ /* 0x000fc60000000015 */
[----:B------:R-:W3:Y:S04]  /*1920*/  LDS R26, [R5+UR4+-0x30] ;  /* 0xffffd004051a7984 */ /* 0x000ee80008000800 */
[----:B------:R-:W4:Y:S01]  /*1930*/  LDS R46, [R4+0x30] ;  /* 0x00003000042e7984 */ /* 0x000f220000000800 */
[----:B0-----:R-:W-:-:S04]  /*1940*/  FFMA R49, R23, R49, R22 ;  /* 0x0000003117317223 */ /* 0x001fc80000000016 */
[----:B-1----:R-:W-:Y:S02]  /*1950*/  FFMA R22, R20, R50, R49 ;  /* 0x0000003214167223 */ /* 0x002fe40000000031 */
[----:B------:R-:W-:Y:S01]  /*1960*/  LDS R49, [R4+-0x1c8] ;  /* 0xfffe380004317984 */ /* 0x000fe20000000800 */
[----:B--2---:R-:W-:Y:S01]  /*1970*/  FFMA R35, R23, R36, R35 ;  /* 0x0000002417237223 */ /* 0x004fe20000000023 */
[----:B------:R-:W-:Y:S02]  /*1980*/  FFMA R36, R36, R20, R47 ;  /* 0x0000001424247223 */ /* 0x000fe4000000002f */
[----:B------:R-:W-:Y:S01]  /*1990*/  LDS R23, [R5+UR4+0x10] ;  /* 0x0000100405177984 */ /* 0x000fe20008000800 */
[----:B---3--:R-:W-:-:S03]  /*19a0*/  FFMA R48, R48, R26, R37 ;  /* 0x0000001a30307223 */ /* 0x008fc60000000025 */
[----:B------:R-:W0:Y:S01]  /*19b0*/  LDS R47, [R5+UR4+-0x28] ;  /* 0xffffd804052f7984 */ /* 0x000e220008000800 */
[----:B----4-:R-:W-:-:S03]  /*19c0*/  FFMA R50, R26, R46, R25 ;  /* 0x0000002e1a327223 */ /* 0x010fc60000000019 */
[----:B------:R-:W1:Y:S04]  /*19d0*/  LDS R46, [R4+0x38] ;  /* 0x00003800042e7984 */ /* 0x000e680000000800 */
[----:B------:R-:W2:Y:S04]  /*19e0*/  LDS R37, [R4+-0x190] ;  /* 0xfffe700004257984 */ /* 0x000ea80000000800 */
[----:B------:R-:W3:Y:S01]  /*19f0*/  LDS R25, [R4+0x70] ;  /* 0x0000700004197984 */ /* 0x000ee20000000800 */
[----:B0-----:R-:W-:-:S03]  /*1a00*/  FFMA R51, R49, R47, R40 ;  /* 0x0000002f31337223 */ /* 0x001fc60000000028 */
[----:B------:R-:W0:Y:S01]  /*1a10*/  LDS R40, [R4+-0x188] ;  /* 0xfffe780004287984 */ /* 0x000e220000000800 */
[----:B-1----:R-:W-:-:S03]  /*1a20*/  FFMA R53, R47, R46, R42 ;  /* 0x0000002e2f357223 */ /* 0x002fc6000000002a */
[----:B------:R-:W1:Y:S01]  /*1a30*/  LDS R42, [R4+0x78] ;  /* 0x00007800042a7984 */ /* 0x000e620000000800 */
[C---:B--2---:R-:W-:Y:S01]  /*1a40*/  FFMA R38, R26.reuse, R37, R38 ;  /* 0x000000251a267223 */ /* 0x044fe20000000026 */
[----:B------:R-:W-:Y:S02]  /*1a50*/  FFMA R37, R37, R23, R48 ;  /* 0x0000001725257223 */ /* 0x000fe40000000030 */
[----:B------:R-:W2:Y:S01]  /*1a60*/  LDS R49, [R4+-0x180] ;  /* 0xfffe800004317984 */ /* 0x000ea20000000800 */
[-C--:B---3--:R-:W-:Y:S01]  /*1a70*/  FFMA R24, R26, R25.reuse, R24 ;  /* 0x000000191a187223 */ /* 0x088fe20000000018 */
[----:B------:R-:W-:Y:S02]  /*1a80*/  FFMA R25, R23, R25, R50 ;  /* 0x0000001917197223 */ /* 0x000fe40000000032 */
[----:B------:R-:W3:Y:S04]  /*1a90*/  LDS R46, [R5+UR4+0x20] ;  /* 0x00002004052e7984 */ /* 0x000ee80008000800 */
[----:B------:R-:W4:Y:S04]  /*1aa0*/  LDS R26, [R5+UR4+0x18] ;  /* 0x00001804051a7984 */ /* 0x000f280008000800 */
[----:B------:R-:W5:Y:S04]  /*1ab0*/  LDS R48, [R4+-0x178] ;  /* 0xfffe880004307984 */ /* 0x000f680000000800 */
[----:B------:R-:W-:Y:S01]  /*1ac0*/  LDS R50, [R4+-0x170] ;  /* 0xfffe900004327984 */ /* 0x000fe20000000800 */
[C---:B0-----:R-:W-:Y:S01]  /*1ad0*/  FFMA R39, R47.reuse, R40, R39 ;  /* 0x000000282f277223 */ /* 0x041fe20000000027 */
[----:B-1----:R-:W-:-:S02]  /*1ae0*/  FFMA R41, R47, R42, R41 ;  /* 0x0000002a2f297223 */ /* 0x002fc40000000029 */
[----:B------:R-:W0:Y:S01]  /*1af0*/  LDS R47, [R5+UR4+0x28] ;  /* 0x00002804052f7984 */ /* 0x000e220008000800 */
[----:B--2---:R-:W-:Y:S01]  /*1b00*/  FFMA R27, R6, R49, R27 ;  /* 0x00000031061b7223 */ /* 0x004fe2000000001b */
[----:B---3--:R-:W-:Y:S02]  /*1b10*/  FFMA R28, R49, R46, R28 ;  /* 0x0000002e311c7223 */ /* 0x008fe4000000001c */
[----:B------:R-:W1:Y:S01]  /*1b20*/  LDS R49, [R4+0x80] ;  /* 0x0000800004317984 */ /* 0x000e620000000800 */
[----:B----4-:R-:W-:Y:S01]  /*1b30*/  FFMA R40, R40, R26, R51 ;  /* 0x0000001a28287223 */ /* 0x010fe20000000033 */
[----:B------:R-:W-:Y:S02]  /*1b40*/  FFMA R42, R26, R42, R53 ;  /* 0x0000002a1a2a7223 */ /* 0x000fe40000000035 */
[----:B------:R-:W2:Y:S01]  /*1b50*/  LDS R51, [R4+0x88] ;  /* 0x0000880004337984 */ /* 0x000ea20000000800 */
[----:B-----5:R-:W-:-:S03]  /*1b60*/  FFMA R30, R7, R48, R30 ;  /* 0x00000030071e7223 */ /* 0x020fc6000000001e */
[----:B------:R-:W-:Y:S01]  /*1b70*/  LDS R53, [R4+0xa0] ;  /* 0x0000a00004357984 */ /* 0x000fe20000000800 */
[----:B0-----:R-:W-:-:S03]  /*1b80*/  FFMA R31, R48, R47, R31 ;  /* 0x0000002f301f7223 */ /* 0x001fc6000000001f */
[----:B------:R-:W0:Y:S01]  /*1b90*/  LDS R48, [R4+-0x140] ;  /* 0xfffec00004307984 */ /* 0x000e220000000800 */
[-C--:B-1----:R-:W-:Y:S01]  /*1ba0*/  FFMA R9, R6, R49.reuse, R9 ;  /* 0x0000003106097223 */ /* 0x082fe20000000009 */
[----:B------:R-:W-:Y:S02]  /*1bb0*/  FFMA R29, R46, R49, R29 ;  /* 0x000000312e1d7223 */ /* 0x000fe4000000001d */
[----:B------:R-:W1:Y:S01]  /*1bc0*/  LDS R6, [R5+UR4+0x30] ;  /* 0x0000300405067984 */ /* 0x000e620008000800 */
[-C--:B--2---:R-:W-:Y:S01]  /*1bd0*/  FFMA R8, R7, R51.reuse, R8 ;  /* 0x0000003307087223 */ /* 0x084fe20000000008 */
[----:B------:R-:W-:Y:S02]  /*1be0*/  FFMA R7, R11, R50, R44 ;  /* 0x000000320b077223 */ /* 0x000fe4000000002c */
[----:B------:R-:W2:Y:S01]  /*1bf0*/  LDS R49, [R4+0x90] ;  /* 0x0000900004317984 */ /* 0x000ea20000000800 */
[----:B------:R-:W-:-:S03]  /*1c00*/  FFMA R10, R47, R51, R10 ;  /* 0x000000332f0a7223 */ /* 0x000fc6000000000a */
[----:B------:R-:W3:Y:S04]  /*1c10*/  LDS R44, [R4+0xc0] ;  /* 0x0000c000042c7984 */ /* 0x000ee80000000800 */
[----:B------:R-:W4:Y:S01]  /*1c20*/  LDS R51, [R4+-0x168] ;  /* 0xfffe980004337984 */ /* 0x000f220000000800 */
[----:B0-----:R-:W-:-:S03]  /*1c30*/  FFMA R27, R46, R48, R27 ;  /* 0x000000302e1b7223 */ /* 0x001fc6000000001b */
[----:B------:R-:W0:Y:S01]  /*1c40*/  LDS R48, [R5+UR4+0x38] ;  /* 0x0000380405307984 */ /* 0x000e220008000800 */
[----:B-1----:R-:W-:-:S03]  /*1c50*/  FFMA R43, R50, R6, R43 ;  /* 0x00000006322b7223 */ /* 0x002fc6000000002b */
[----:B------:R-:W-:Y:S01]  /*1c60*/  LDS R50, [R4+0xe0] ;  /* 0x0000e00004327984 */ /* 0x000fe20000000800 */
[-C--:B--2---:R-:W-:Y:S01]  /*1c70*/  FFMA R11, R11, R49.reuse, R14 ;  /* 0x000000310b0b7223 */ /* 0x084fe2000000000e */
[----:B------:R-:W-:Y:S02]  /*1c80*/  FFMA R13, R6, R49, R13 ;  /* 0x00000031060d7223 */ /* 0x000fe4000000000d */
[----:B------:R-:W1:Y:S01]  /*1c90*/  LDS R14, [R4+0x98] ;  /* 0x00009800040e7984 */ /* 0x000e620000000800 */
[----:B---3--:R-:W-:-:S03]  /*1ca0*/  FFMA R9, R46, R44, R9 ;  /* 0x0000002c2e097223 */ /* 0x008fc60000000009 */
[----:B------:R-:W2:Y:S01]  /*1cb0*/  LDS R46, [R4+-0x138] ;  /* 0xfffec800042e7984 */ /* 0x000ea20000000800 */
[----:B----4-:R-:W-:-:S03]  /*1cc0*/  FFMA R15, R12, R51, R15 ;  /* 0x000000330c0f7223 */ /* 0x010fc6000000000f */
[----:B------:R-:W3:Y:S01]  /*1cd0*/  LDS R44, [R4+0xc8] ;  /* 0x0000c800042c7984 */ /* 0x000ee20000000800 */
[----:B0-----:R-:W-:-:S03]  /*1ce0*/  FFMA R16, R51, R48, R16 ;  /* 0x0000003033107223 */ /* 0x001fc60000000010 */
[----:B------:R-:W0:Y:S01]  /*1cf0*/  LDS R51, [R4+-0x160] ;  /* 0xfffea00004337984 */ /* 0x000e220000000800 */
[-C--:B-1----:R-:W-:Y:S01]  /*1d00*/  FFMA R33, R12, R14.reuse, R33 ;  /* 0x0000000e0c217223 */ /* 0x082fe20000000021 */
[C---:B------:R-:W-:Y:S02]  /*1d10*/  FFMA R45, R48.reuse, R14, R45 ;  /* 0x0000000e302d7223 */ /* 0x040fe4000000002d */
[----:B------:R-:W1:Y:S01]  /*1d20*/  LDS R12, [R5+UR4+0x40] ;  /* 0x00004004050c7984 */ /* 0x000e620008000800 */
[C---:B--2---:R-:W-:Y:S01]  /*1d30*/  FFMA R30, R47.reuse, R46, R30 ;  /* 0x0000002e2f1e7223 */ /* 0x044fe2000000001e */
[----:B------:R-:W-:Y:S02]  /*1d40*/  FFMA R33, R48, R52, R33 ;  /* 0x0000003430217223 */ /* 0x000fe40000000021 */
[----:B------:R-:W2:Y:S01]  /*1d50*/  LDS R14, [R4+0xd0] ;  /* 0x0000d000040e7984 */ /* 0x000ea20000000800 */
[----:B---3--:R-:W-:-:S03]  /*1d60*/  FFMA R8, R47, R44, R8 ;  /* 0x0000002c2f087223 */ /* 0x008fc60000000008 */
[----:B------:R-:W3:Y:S04]  /*1d70*/  LDS R47, [R4+-0x158] ;  /* 0xfffea800042f7984 */ /* 0x000ee80000000800 */
[----:B------:R-:W4:Y:S01]  /*1d80*/  LDS R44, [R4+-0x130] ;  /* 0xfffed000042c7984 */ /* 0x000f220000000800 */
[----:B0-----:R-:W-:-:S03]  /*1d90*/  FFMA R49, R17, R51, R32 ;  /* 0x0000003311317223 */ /* 0x001fc60000000020 */
[----:B------:R-:W0:Y:S01]  /*1da0*/  LDS R32, [R4+-0x120] ;  /* 0xfffee00004207984 */ /* 0x000e220000000800 */
[----:B-1----:R-:W-:Y:S01]  /*1db0*/  FFMA R34, R51, R12, R34 ;  /* 0x0000000c33227223 */ /* 0x002fe20000000022 */
[-C--:B------:R-:W-:Y:S01]  /*1dc0*/  FFMA R51, R17, R53.reuse, R18 ;  /* 0x0000003511337223 */ /* 0x080fe20000000012 */
[----:B------:R-:W-:Y:S01]  /*1dd0*/  FFMA R19, R12, R53, R19 ;  /* 0x000000350c137223 */ /* 0x000fe20000000013 */
[----:B------:R-:W1:Y:S01]  /*1de0*/  LDS R18, [R4+0xa8] ;  /* 0x0000a80004127984 */ /* 0x000e620000000800 */
[----:B--2---:R-:W-:-:S03]  /*1df0*/  FFMA R14, R6, R14, R11 ;  /* 0x0000000e060e7223 */ /* 0x004fc6000000000b */
[----:B------:R-:W-:Y:S01]  /*1e00*/  LDS R11, [R4+0xb0] ;  /* 0x0000b000040b7984 */ /* 0x000fe20000000800 */
[----:B---3--:R-:W-:-:S03]  /*1e10*/  FFMA R46, R20, R47, R35 ;  /* 0x0000002f142e7223 */ /* 0x008fc60000000023 */
[----:B------:R-:W2:Y:S01]  /*1e20*/  LDS R35, [R4+-0x150] ;  /* 0xfffeb00004237984 */ /* 0x000ea20000000800 */
[----:B----4-:R-:W-:-:S03]  /*1e30*/  FFMA R44, R6, R44, R7 ;  /* 0x0000002c062c7223 */ /* 0x010fc60000000007 */
[----:B------:R-:W3:Y:S04]  /*1e40*/  LDS R17, [R5+UR4+0x48] ;  /* 0x0000480405117984 */ /* 0x000ee80008000800 */
[----:B------:R-:W4:Y:S01]  /*1e50*/  LDS R6, [R5+UR4+0x50] ;  /* 0x0000500405067984 */ /* 0x000f220008000800 */
[----:B0-----:R-:W-:-:S03]  /*1e60*/  FFMA R32, R12, R32, R49 ;  /* 0x000000200c207223 */ /* 0x001fc60000000031 */
[----:B------:R-:W-:Y:S01]  /*1e70*/  LDS R49, [R4+0xe8] ;  /* 0x0000e80004317984 */ /* 0x000fe20000000800 */
[----:B-1----:R-:W-:-:S03]  /*1e80*/  FFMA R20, R20, R18, R21 ;  /* 0x0000001214147223 */ /* 0x002fc60000000015 */
[----:B------:R-:W0:Y:S01]  /*1e90*/  LDS R21, [R4+-0x128] ;  /* 0xfffed80004157984 */ /* 0x000e220000000800 */
[C---:B--2---:R-:W-:Y:S01]  /*1ea0*/  FFMA R7, R23.reuse, R35, R38 ;  /* 0x0000002317077223 */ /* 0x044fe20000000026 */
[----:B------:R-:W-:Y:S02]  /*1eb0*/  FFMA R23, R23, R11, R24 ;  /* 0x0000000b17177223 */ /* 0x000fe40000000018 */
[----:B------:R-:W1:Y:S01]  /*1ec0*/  LDS R38, [R4+-0x110] ;  /* 0xfffef00004267984 */ /* 0x000e620000000800 */
[----:B---3--:R-:W-:Y:S01]  /*1ed0*/  FFMA R36, R47, R17, R36 ;  /* 0x000000112f247223 */ /* 0x008fe20000000024 */
[----:B------:R-:W-:Y:S02]  /*1ee0*/  FFMA R22, R17, R18, R22 ;  /* 0x0000001211167223 */ /* 0x000fe40000000016 */
[----:B------:R-:W2:Y:S01]  /*1ef0*/  LDS R24, [R4+0xb8] ;  /* 0x0000b80004187984 */ /* 0x000ea20000000800 */
[----:B------:R-:W-:Y:S01]  /*1f00*/  FFMA R18, R12, R50, R51 ;  /* 0x000000320c127223 */ /* 0x000fe20000000033 */
[----:B----4-:R-:W-:Y:S01]  /*1f10*/  FFMA R37, R35, R6, R37 ;  /* 0x0000000623257223 */ /* 0x010fe20000000025 */
[----:B------:R-:W-:Y:S01]  /*1f20*/  FFMA R25, R6, R11, R25 ;  /* 0x0000000b06197223 */ /* 0x000fe20000000019 */
[----:B------:R-:W3:Y:S01]  /*1f30*/  LDS R47, [R5+UR4+0x58] ;  /* 0x00005804052f7984 */ /* 0x000ee20008000800 */
[----:B------:R-:W-:-:S03]  /*1f40*/  UIADD3 UR4, UPT, UPT, UR4, 0xc0, URZ ;  /* 0x000000c004047890 */ /* 0x000fc6000fffe0ff */
[----:B------:R-:W4:Y:S01]  /*1f50*/  LDS R35, [R4+-0x118] ;  /* 0xfffee80004237984 */ /* 0x000f220000000800 */
[----:B------:R-:W-:-:S03]  /*1f60*/  UISETP.NE.AND UP0, UPT, UR4, 0x2a0, UPT ;  /* 0x000002a00400788c */ /* 0x000fc6000bf05270 */
[----:B------:R-:W5:Y:S04]  /*1f70*/  LDS R50, [R4+0xf0] ;  /* 0x0000f00004327984 */ /* 0x000f680000000800 */
[----:B------:R-:W5:Y:S01]  /*1f80*/  LDS R12, [R4+0xf8] ;  /* 0x0000f800040c7984 */ /* 0x000f620000000800 */
[----:B0-----:R-:W-:-:S03]  /*1f90*/  FFMA R15, R48, R21, R15 ;  /* 0x00000015300f7223 */ /* 0x001fc6000000000f */
[----:B------:R-:W0:Y:S04]  /*1fa0*/  LDS R21, [R4+-0x148] ;  /* 0xfffeb80004157984 */ /* 0x000e280000000800 */
[----:B------:R3:W0:Y:S01]  /*1fb0*/  LDS R48, [R4+-0x108] ;  /* 0xfffef80004307984 */ /* 0x0006220000000800 */
[----:B-1----:R-:W-:Y:S01]  /*1fc0*/  FFMA R38, R6, R38, R7 ;  /* 0x0000002606267223 */ /* 0x002fe20000000007 */
[-C--:B--2---:R-:W-:Y:S01]  /*1fd0*/  FFMA R41, R26, R24.reuse, R41 ;  /* 0x000000181a297223 */ /* 0x084fe20000000029 */
[----:B---3--:R-:W-:Y:S02]  /*1fe0*/  VIADD R4, R4, 0x200 ;  /* 0x0000020004047836 */ /* 0x008fe40000000000 */
[----:B------:R-:W-:Y:S01]  /*1ff0*/  FFMA R42, R47, R24, R42 ;  /* 0x000000182f2a7223 */ /* 0x000fe2000000002a */
[----:B----4-:R-:W-:Y:S01]  /*2000*/  FFMA R35, R17, R35, R46 ;  /* 0x0000002311237223 */ /* 0x010fe2000000002e */
[----:B-----5:R-:W-:Y:S01]  /*2010*/  FFMA R24, R6, R50, R23 ;  /* 0x0000003206187223 */ /* 0x020fe20000000017 */
[----:B------:R-:W-:Y:S01]  /*2020*/  FFMA R41, R47, R12, R41 ;  /* 0x0000000c2f297223 */ /* 0x000fe20000000029 */
[----:B0-----:R-:W-:Y:S01]  /*2030*/  FFMA R52, R26, R21, R39 ;  /* 0x000000151a347223 */ /* 0x001fe20000000027 */
[----:B------:R-:W-:Y:S01]  /*2040*/  FFMA R40, R21, R47, R40 ;  /* 0x0000002f15287223 */ /* 0x000fe20000000028 */
[----:B------:R-:W-:-:S02]  /*2050*/  FFMA R21, R17, R49, R20 ;  /* 0x0000003111157223 */ /* 0x000fc40000000014 */
[----:B------:R-:W-:Y:S01]  /*2060*/  FFMA R39, R47, R48, R52 ;  /* 0x000000302f277223 */ /* 0x000fe20000000034 */
[----:B------:R-:W-:Y:S06]  /*2070*/  BRA.U UP0, `(.L_x_8) ;  /* 0xfffffff500107547 */ /* 0x000fec000b83ffff */
[----:B------:R-:W0:Y:S01]  /*2080*/  S2R R47, SR_TID.X ;  /* 0x00000000002f7919 */ /* 0x000e220000002100 */
[----:B------:R-:W1:Y:S01]  /*2090*/  LDC.64 R4, c[0x0][0x398] ;  /* 0x0000e600ff047b82 */ /* 0x000e620000000a00 */
[----:B0-----:R-:W-:-:S05]  /*20a0*/  LOP3.LUT R23, R0, 0x1, R47, 0xf8, !PT ;  /* 0x0000000100177812 */ /* 0x001fca00078ef82f */
[----:B-1----:R-:W-:-:S05]  /*20b0*/  IMAD.WIDE.U32 R4, R23, 0x4, R4 ;  /* 0x0000000417047825 */ /* 0x002fca00078e0004 */
[----:B------:R-:W2:Y:S04]  /*20c0*/  LDG.E.CONSTANT R20, desc[UR6][R4.64] ;  /* 0x0000000604147981 */ /* 0x000ea8000c1e9900 */
[----:B------:R-:W3:Y:S04]  /*20d0*/  LDG.E.CONSTANT R17, desc[UR6][R4.64+0x8] ;  /* 0x0000080604117981 */ /* 0x000ee8000c1e9900 */
[----:B------:R-:W4:Y:S04]  /*20e0*/  LDG.E.CONSTANT R11, desc[UR6][R4.64+0x10] ;  /* 0x00001006040b7981 */ /* 0x000f28000c1e9900 */
[----:B------:R-:W5:Y:S04]  /*20f0*/  LDG.E.CONSTANT R12, desc[UR6][R4.64+0x18] ;  /* 0x00001806040c7981 */ /* 0x000f68000c1e9900 */
[----:B------:R-:W5:Y:S04]  /*2100*/  LDG.E.CONSTANT R7, desc[UR6][R4.64+0x20] ;  /* 0x0000200604077981 */ /* 0x000f68000c1e9900 */
[----:B------:R-:W5:Y:S04]  /*2110*/  LDG.E.CONSTANT R0, desc[UR6][R4.64+0x28] ;  /* 0x0000280604007981 */ /* 0x000f68000c1e9900 */
[----:B------:R-:W5:Y:S04]  /*2120*/  LDG.E.CONSTANT R6, desc[UR6][R4.64+0x30] ;  /* 0x0000300604067981 */ /* 0x000f68000c1e9900 */
[----:B------:R0:W5:Y:S01]  /*2130*/  LDG.E.CONSTANT R26, desc[UR6][R4.64+0x38] ;  /* 0x00003806041a7981 */ /* 0x000162000c1e9900 */
[----:B------:R-:W-:-:S02]  /*2140*/  LOP3.LUT R46, R47, 0xffff, RZ, 0xc0, !PT ;  /* 0x0000ffff2f2e7812 */ /* 0x000fc400078ec0ff */
[----:B------:R-:W-:-:S03]  /*2150*/  PRMT R49, R1, 0x3340, R1 ;  /* 0x0000334001317816 */ /* 0x000fc60000000001 */
[----:B------:R-:W-:-:S05]  /*2160*/  IMAD R46, R46, 0x2aab, RZ ;  /* 0x00002aab2e2e7824 */ /* 0x000fca00078e02ff */
[----:B------:R-:W-:-:S04]  /*2170*/  SHF.R.U32.HI R51, RZ, 0x10, R46 ;  /* 0x00000010ff337819 */ /* 0x000fc8000001162e */
[----:B------:R-:W-:-:S05]  /*2180*/  PRMT R46, R51, 0x9910, RZ ;  /* 0x00009910332e7816 */ /* 0x000fca00000000ff */
[----:B------:R-:W-:-:S05]  /*2190*/  IMAD R46, R46, 0x6, RZ ;  /* 0x000000062e2e7824 */ /* 0x000fca00078e02ff */
[----:B------:R-:W-:Y:S02]  /*21a0*/  IADD3 R48, PT, PT, RZ, -R46, RZ ;  /* 0x8000002eff307210 */ /* 0x000fe40007ffe0ff */
[----:B------:R-:W-:Y:S02]  /*21b0*/  MOV R46, 0xffc0 ;  /* 0x0000ffc0002e7802 */ /* 0x000fe40000000f00 */
[----:B0-----:R-:W-:Y:S01]  /*21c0*/  PRMT R4, R48, 0x7710, RZ ;  /* 0x0000771030047816 */ /* 0x001fe200000000ff */
[----:B------:R-:W-:Y:S01]  /*21d0*/  HFMA2 R48, -RZ, RZ, 0, 0.005859375 ;  /* 0x00001e00ff307431 */ /* 0x000fe200000001ff */
[----:B------:R-:W-:-:S03]  /*21e0*/  PRMT R46, R46, 0x3340, R51 ;  /* 0x000033402e2e7816 */ /* 0x000fc60000000033 */
[----:B------:R-:W-:Y:S01]  /*21f0*/  IMAD.IADD R47, R4, 0x1, R47 ;  /* 0x00000001042f7824 */ /* 0x000fe200078e022f */
[----:B------:R-:W-:Y:S01]  /*2200*/  PRMT R46, R46, 0x5410, R49 ;  /* 0x000054102e2e7816 */ /* 0x000fe20000000031 */
[----:B------:R-:W0:Y:S03]  /*2210*/  LDC.64 R4, c[0x0][0x390] ;  /* 0x0000e400ff047b82 */ /* 0x000e260000000a00 */
[----:B------:R-:W-:Y:S02]  /*2220*/  SHF.L.U32 R47, R47, 0x5, RZ ;  /* 0x000000052f2f7819 */ /* 0x000fe400000006ff */
[----:B------:R-:W-:Y:S02]  /*2230*/  PRMT R3, R3, 0x5410, R48 ;  /* 0x0000541003037816 */ /* 0x000fe40000000030 */
[----:B------:R-:W-:-:S05]  /*2240*/  LOP3.LUT R47, R47, 0xc0, RZ, 0xc0, !PT ;  /* 0x000000c02f2f7812 */ /* 0x000fca00078ec0ff */
[----:B------:R-:W-:-:S05]  /*2250*/  IDP.2A.LO.U16.U8 R3, R3, R46, R47 ;  /* 0x0000002e03037226 */ /* 0x000fca000000102f */
[----:B------:R-:W-:-:S05]  /*2260*/  IADD3 R3, PT, PT, R23, R3, R2 ;  /* 0x0000000317037210 */ /* 0x000fca0007ffe002 */
[----:B0-----:R-:W-:-:S04]  /*2270*/  IMAD.WIDE.U32 R4, R3, 0x4, R4 ;  /* 0x0000000403047825 */ /* 0x001fc800078e0004 */
[--C-:B--2---:R-:W-:Y:S01]  /*2280*/  FADD R28, R28, R20.reuse ;  /* 0x000000141c1c7221 */ /* 0x104fe20000000000 */
[--C-:B------:R-:W-:Y:S01]  /*2290*/  FADD R9, R9, R20.reuse ;  /* 0x0000001409097221 */ /* 0x100fe20000000000 */
[--C-:B------:R-:W-:Y:S01]  /*22a0*/  FADD R27, R27, R20.reuse ;  /* 0x000000141b1b7221 */ /* 0x100fe20000000000 */
[----:B------:R-:W-:Y:S01]  /*22b0*/  FADD R29, R29, R20 ;  /* 0x000000141d1d7221 */ /* 0x000fe20000000000 */
[--C-:B---3--:R-:W-:Y:S01]  /*22c0*/  FADD R30, R30, R17.reuse ;  /* 0x000000111e1e7221 */ /* 0x108fe20000000000 */
[----:B------:R-:W-:Y:S01]  /*22d0*/  FMNMX R28, R28, 6, PT ;  /* 0x40c000001c1c7809 */ /* 0x000fe20003800000 */
[----:B------:R-:W-:Y:S01]  /*22e0*/  FADD R10, R10, R17 ;  /* 0x000000110a0a7221 */ /* 0x000fe20000000000 */
[----:B------:R-:W-:Y:S01]  /*22f0*/  FMNMX R9, R9, 6, PT ;  /* 0x40c0000009097809 */ /* 0x000fe20003800000 */
[--C-:B----4-:R-:W-:Y:S01]  /*2300*/  FADD R44, R44, R11.reuse ;  /* 0x0000000b2c2c7221 */ /* 0x110fe20000000000 */
[----:B------:R-:W-:Y:S01]  /*2310*/  FMNMX R3, RZ, R28, !PT ;  /* 0x0000001cff037209 */ /* 0x000fe20007800000 */
[--C-:B------:R-:W-:Y:S01]  /*2320*/  FADD R43, R43, R11.reuse ;  /* 0x0000000b2b2b7221 */ /* 0x100fe20000000000 */
[----:B------:R-:W-:Y:S01]  /*2330*/  FMNMX R30, R30, 6, PT ;  /* 0x40c000001e1e7809 */ /* 0x000fe20003800000 */
[----:B------:R-:W-:Y:S01]  /*2340*/  FADD R13, R13, R11 ;  /* 0x0000000b0d0d7221 */ /* 0x000fe20000000000 */
[----:B------:R-:W-:Y:S01]  /*2350*/  FMNMX R10, R10, 6, PT ;  /* 0x40c000000a0a7809 */ /* 0x000fe20003800000 */
[----:B------:R0:W-:Y:S01]  /*2360*/  STG.E desc[UR6][R4.64], R3 ;  /* 0x0000000304007986 */ /* 0x0001e2000c101906 */
[----:B------:R-:W-:Y:S01]  /*2370*/  FMNMX R44, R44, 6, PT ;  /* 0x40c000002c2c7809 */ /* 0x000fe20003800000 */
[----:B------:R-:W-:Y:S01]  /*2380*/  FADD R8, R8, R17 ;  /* 0x0000001108087221 */ /* 0x000fe20000000000 */
[----:B------:R-:W-:Y:S01]  /*2390*/  FADD R11, R14, R11 ;  /* 0x0000000b0e0b7221 */ /* 0x000fe20000000000 */
[--C-:B-----5:R-:W-:Y:S01]  /*23a0*/  FADD R16, R16, R12.reuse ;  /* 0x0000000c10107221 */ /* 0x120fe20000000000 */
[----:B------:R-:W-:Y:S01]  /*23b0*/  FMNMX R23, RZ, R9, !PT ;  /* 0x00000009ff177209 */ /* 0x000fe20007800000 */
[--C-:B------:R-:W-:Y:S01]  /*23c0*/  FADD R15, R15, R12.reuse ;  /* 0x0000000c0f0f7221 */ /* 0x100fe20000000000 */
[----:B------:R-:W-:Y:S01]  /*23d0*/  FMNMX R9, RZ, R10, !PT ;  /* 0x0000000aff097209 */ /* 0x000fe20007800000 */
[--C-:B------:R-:W-:Y:S01]  /*23e0*/  FADD R45, R45, R12.reuse ;  /* 0x0000000c2d2d7221 */ /* 0x100fe20000000000 */
[----:B------:R-:W-:Y:S01]  /*23f0*/  FMNMX R8, R8, 6, PT ;  /* 0x40c0000008087809 */ /* 0x000fe20003800000 */
[----:B------:R-:W-:Y:S01]  /*2400*/  FADD R12, R33, R12 ;  /* 0x0000000c210c7221 */ /* 0x000fe20000000000 */
[----:B------:R-:W-:Y:S01]  /*2410*/  FMNMX R2, R11, 6, PT ;  /* 0x40c000000b027809 */ /* 0x000fe20003800000 */
[--C-:B------:R-:W-:Y:S01]  /*2420*/  FADD R34, R34, R7.reuse ;  /* 0x0000000722227221 */ /* 0x100fe20000000000 */
[----:B0-----:R-:W-:Y:S01]  /*2430*/  FMNMX R3, RZ, R30, !PT ;  /* 0x0000001eff037209 */ /* 0x001fe20007800000 */
[--C-:B------:R-:W-:Y:S01]  /*2440*/  FADD R32, R32, R7.reuse ;  /* 0x0000000720207221 */ /* 0x100fe20000000000 */
[----:B------:R-:W-:Y:S01]  /*2450*/  FMNMX R16, R16, 6, PT ;  /* 0x40c0000010107809 */ /* 0x000fe20003800000 */
[--C-:B------:R-:W-:Y:S01]  /*2460*/  FADD R36, R36, R0.reuse ;  /* 0x0000000024247221 */ /* 0x100fe20000000000 */
[----:B------:R0:W-:Y:S01]  /*2470*/  STG.E desc[UR6][R4.64+0x3c08], R9 ;  /* 0x003c080904007986 */ /* 0x0001e2000c101906 */
[--C-:B------:R-:W-:Y:S01]  /*2480*/  FADD R19, R19, R7.reuse ;  /* 0x0000000713137221 */ /* 0x100fe20000000000 */
[----:B------:R-:W-:Y:S01]  /*2490*/  FMNMX R11, RZ, R8, !PT ;  /* 0x00000008ff0b7209 */ /* 0x000fe20007800000 */
[----:B------:R-:W-:Y:S01]  /*24a0*/  FADD R7, R18, R7 ;  /* 0x0000000712077221 */ /* 0x000fe20000000000 */
[----:B------:R1:W-:Y:S01]  /*24b0*/  STG.E desc[UR6][R4.64+0x88], R3 ;  /* 0x0000880304007986 */ /* 0x0003e2000c101906 */
[----:B------:R-:W-:Y:S01]  /*24c0*/  FMNMX R12, R12, 6, PT ;  /* 0x40c000000c0c7809 */ /* 0x000fe20003800000 */
[--C-:B------:R-:W-:Y:S01]  /*24d0*/  FADD R35, R35, R0.reuse ;  /* 0x0000000023237221 */ /* 0x100fe20000000000 */
[----:B------:R-:W-:Y:S01]  /*24e0*/  FMNMX R34, R34, 6, PT ;  /* 0x40c0000022227809 */ /* 0x000fe20003800000 */
[--C-:B------:R-:W-:Y:S01]  /*24f0*/  FADD R22, R22, R0.reuse ;  /* 0x0000000016167221 */ /* 0x100fe20000000000 */
[----:B------:R-:W-:Y:S01]  /*2500*/  FMNMX R32, R32, 6, PT ;  /* 0x40c0000020207809 */ /* 0x000fe20003800000 */
[----:B------:R-:W-:Y:S01]  /*2510*/  FADD R0, R21, R0 ;  /* 0x0000000015007221 */ /* 0x000fe20000000000 */
[----:B------:R-:W-:Y:S01]  /*2520*/  FMNMX R36, R36, 6, PT ;  /* 0x40c0000024247809 */ /* 0x000fe20003800000 */
[--C-:B------:R-:W-:Y:S01]  /*2530*/  FADD R38, R38, R6.reuse ;  /* 0x0000000626267221 */ /* 0x100fe20000000000 */
[----:B0-----:R-:W-:Y:S01]  /*2540*/  FMNMX R9, RZ, R2, !PT ;  /* 0x00000002ff097209 */ /* 0x001fe20007800000 */
[----:B------:R0:W-:Y:S01]  /*2550*/  STG.E desc[UR6][R4.64+0x3c88], R11 ;  /* 0x003c880b04007986 */ /* 0x0001e2000c101906 */
[----:B------:R-:W-:Y:S01]  /*2560*/  FMNMX R2, R7, 6, PT ;  /* 0x40c0000007027809 */ /* 0x000fe20003800000 */
[--C-:B------:R-:W-:Y:S01]  /*2570*/  FADD R37, R37, R6.reuse ;  /* 0x0000000625257221 */ /* 0x100fe20000000000 */
[----:B-1----:R-:W-:Y:S01]  /*2580*/  FMNMX R3, RZ, R44, !PT ;  /* 0x0000002cff037209 */ /* 0x002fe20007800000 */
[----:B------:R1:W-:Y:S01]  /*2590*/  STG.E desc[UR6][R4.64+0x3c90], R9 ;  /* 0x003c900904007986 */ /* 0x0003e2000c101906 */
[----:B------:R-:W-:Y:S01]  /*25a0*/  FMNMX R7, RZ, R32, !PT ;  /* 0x00000020ff077209 */ /* 0x000fe20007800000 */
[----:B------:R-:W-:Y:S01]  /*25b0*/  FADD R25, R25, R6 ;  /* 0x0000000619197221 */ /* 0x000fe20000000000 */
[----:B------:R-:W-:Y:S01]  /*25c0*/  FMNMX R22, R22, 6, PT ;  /* 0x40c0000016167809 */ /* 0x000fe20003800000 */
[----:B------:R2:W-:Y:S01]  /*25d0*/  STG.E desc[UR6][R4.64+0x90], R3 ;  /* 0x0000900304007986 */ /* 0x0005e2000c101906 */
[----:B------:R-:W-:Y:S01]  /*25e0*/  FMNMX R0, R0, 6, PT ;  /* 0x40c0000000007809 */ /* 0x000fe20003800000 */
[--C-:B------:R-:W-:Y:S01]  /*25f0*/  FADD R40, R40, R26.reuse ;  /* 0x0000001a28287221 */ /* 0x100fe20000000000 */
[----:B------:R-:W-:Y:S01]  /*2600*/  FMNMX R38, R38, 6, PT ;  /* 0x40c0000026267809 */ /* 0x000fe20003800000 */
[--C-:B------:R-:W-:Y:S01]  /*2610*/  FADD R39, R39, R26.reuse ;  /* 0x0000001a27277221 */ /* 0x100fe20000000000 */
[----:B0-----:R-:W-:Y:S01]  /*2620*/  FMNMX R11, RZ, R12, !PT ;  /* 0x0000000cff0b7209 */ /* 0x001fe20007800000 */
[----:B------:R-:W-:Y:S01]  /*2630*/  FADD R42, R42, R26 ;  /* 0x0000001a2a2a7221 */ /* 0x000fe20000000000 */
[----:B------:R-:W-:Y:S01]  /*2640*/  FADD R31, R31, R17 ;  /* 0x000000111f1f7221 */ /* 0x000fe20000000000 */
[----:B-1----:R-:W-:Y:S01]  /*2650*/  FMNMX R9, RZ, R34, !PT ;  /* 0x00000022ff097209 */ /* 0x002fe20007800000 */
[----:B------:R-:W-:Y:S01]  /*2660*/  FADD R6, R24, R6 ;  /* 0x0000000618067221 */ /* 0x000fe20000000000 */
[----:B------:R-:W-:Y:S01]  /*2670*/  FADD R26, R41, R26 ;  /* 0x0000001a291a7221 */ /* 0x000fe20000000000 */
[----:B------:R0:W-:Y:S01]  /*2680*/  STG.E desc[UR6][R4.64+0x3c98], R11 ;  /* 0x003c980b04007986 */ /* 0x0001e2000c101906 */
[----:B--2---:R-:W-:-:S02]  /*2690*/  FMNMX R3, RZ, R16, !PT ;  /* 0x00000010ff037209 */ /* 0x004fc40007800000 */
[----:B------:R-:W-:Y:S01]  /*26a0*/  FMNMX R27, R27, 6, PT ;  /* 0x40c000001b1b7809 */ /* 0x000fe20003800000 */
[----:B------:R1:W-:Y:S01]  /*26b0*/  STG.E desc[UR6][R4.64+0x20], R9 ;  /* 0x0000200904007986 */ /* 0x0003e2000c101906 */
[----:B------:R-:W-:Y:S02]  /*26c0*/  FMNMX R29, R29, 6, PT ;  /* 0x40c000001d1d7809 */ /* 0x000fe40003800000 */
[----:B------:R-:W-:Y:S01]  /*26d0*/  FMNMX R31, R31, 6, PT ;  /* 0x40c000001f1f7809 */ /* 0x000fe20003800000 */
[----:B------:R2:W-:Y:S01]  /*26e0*/  STG.E desc[UR6][R4.64+0x18], R3 ;  /* 0x0000180304007986 */ /* 0x0005e2000c101906 */
[----:B------:R-:W-:Y:S02]  /*26f0*/  FMNMX R43, R43, 6, PT ;  /* 0x40c000002b2b7809 */ /* 0x000fe40003800000 */
[----:B------:R-:W-:Y:S01]  /*2700*/  FMNMX R13, R13, 6, PT ;  /* 0x40c000000d0d7809 */ /* 0x000fe20003800000 */
[----:B------:R3:W-:Y:S01]  /*2710*/  STG.E desc[UR6][R4.64+0xa0], R7 ;  /* 0x0000a00704007986 */ /* 0x0007e2000c101906 */
[----:B0-----:R-:W-:-:S02]  /*2720*/  FMNMX R11, RZ, R2, !PT ;  /* 0x00000002ff0b7209 */ /* 0x001fc40007800000 */
[----:B------:R-:W-:Y:S01]  /*2730*/  FMNMX R15, R15, 6, PT ;  /* 0x40c000000f0f7809 */ /* 0x000fe20003800000 */
[----:B------:R-:W-:Y:S01]  /*2740*/  STG.E desc[UR6][R4.64+0x3c80], R23 ;  /* 0x003c801704007986 */ /* 0x000fe2000c101906 */
[----:B-1----:R-:W-:Y:S02]  /*2750*/  FMNMX R9, RZ, R0, !PT ;  /* 0x00000000ff097209 */ /* 0x002fe40007800000 */
[----:B------:R-:W-:Y:S01]  /*2760*/  FMNMX R45, R45, 6, PT ;  /* 0x40c000002d2d7809 */ /* 0x000fe20003800000 */
[----:B------:R-:W-:Y:S01]  /*2770*/  STG.E desc[UR6][R4.64+0x3ca0], R11 ;  /* 0x003ca00b04007986 */ /* 0x000fe2000c101906 */
[----:B--2---:R-:W-:Y:S02]  /*2780*/  FMNMX R3, RZ, R36, !PT ;  /* 0x00000024ff037209 */ /* 0x004fe40007800000 */
[----:B------:R-:W-:Y:S01]  /*2790*/  FMNMX R19, R19, 6, PT ;  /* 0x40c0000013137809 */ /* 0x000fe20003800000 */
[----:B------:R-:W-:Y:S01]  /*27a0*/  STG.E desc[UR6][R4.64+0x3ca8], R9 ;  /* 0x003ca80904007986 */ /* 0x000fe2000c101906 */
[----:B---3--:R-:W-:-:S02]  /*27b0*/  FMNMX R7, RZ, R22, !PT ;  /* 0x00000016ff077209 */ /* 0x008fc40007800000 */
[----:B------:R-:W-:Y:S01]  /*27c0*/  FMNMX R35, R35, 6, PT ;  /* 0x40c0000023237809 */ /* 0x000fe20003800000 */
[----:B------:R0:W-:Y:S01]  /*27d0*/  STG.E desc[UR6][R4.64+0x28], R3 ;  /* 0x0000280304007986 */ /* 0x0001e2000c101906 */
[----:B------:R-:W-:Y:S02]  /*27e0*/  FMNMX R37, R37, 6, PT ;  /* 0x40c0000025257809 */ /* 0x000fe40003800000 */
[----:B------:R-:W-:Y:S01]  /*27f0*/  FMNMX R25, R25, 6, PT ;  /* 0x40c0000019197809 */ /* 0x000fe20003800000 */
[----:B------:R-:W-:Y:S01]  /*2800*/  STG.E desc[UR6][R4.64+0x3c28], R7 ;  /* 0x003c280704007986 */ /* 0x000fe2000c101906 */
[----:B------:R-:W-:Y:S02]  /*2810*/  FMNMX R6, R6, 6, PT ;  /* 0x40c0000006067809 */ /* 0x000fe40003800000 */
[----:B------:R-:W-:Y:S02]  /*2820*/  FMNMX R40, R40, 6, PT ;  /* 0x40c0000028287809 */ /* 0x000fe40003800000 */
[----:B------:R-:W-:-:S02]  /*2830*/  FMNMX R39, R39, 6, PT ;  /* 0x40c0000027277809 */ /* 0x000fc40003800000 */
[----:B------:R-:W-:Y:S02]  /*2840*/  FMNMX R42, R42, 6, PT ;  /* 0x40c000002a2a7809 */ /* 0x000fe40003800000 */
[----:B0-----:R-:W-:Y:S02]  /*2850*/  FMNMX R3, RZ, R38, !PT ;  /* 0x00000026ff037209 */ /* 0x001fe40007800000 */
[----:B------:R-:W-:Y:S02]  /*2860*/  FMNMX R26, R26, 6, PT ;  /* 0x40c000001a1a7809 */ /* 0x000fe40003800000 */
[----:B------:R-:W-:Y:S01]  /*2870*/  FMNMX R27, RZ, R27, !PT ;  /* 0x0000001bff1b7209 */ /* 0x000fe20007800000 */
[----:B------:R0:W-:Y:S01]  /*2880*/  STG.E desc[UR6][R4.64+0xb0], R3 ;  /* 0x0000b00304007986 */ /* 0x0001e2000c101906 */
[----:B------:R-:W-:Y:S02]  /*2890*/  FMNMX R29, RZ, R29, !PT ;  /* 0x0000001dff1d7209 */ /* 0x000fe40007800000 */
[----:B------:R-:W-:Y:S01]  /*28a0*/  FMNMX R31, RZ, R31, !PT ;  /* 0x0000001fff1f7209 */ /* 0x000fe20007800000 */
[----:B------:R-:W-:Y:S01]  /*28b0*/  STG.E desc[UR6][R4.64+0x80], R27 ;  /* 0x0000801b04007986 */ /* 0x000fe2000c101906 */
[----:B------:R-:W-:-:S02]  /*28c0*/  FMNMX R43, RZ, R43, !PT ;  /* 0x0000002bff2b7209 */ /* 0x000fc40007800000 */
[----:B------:R-:W-:Y:S01]  /*28d0*/  FMNMX R13, RZ, R13, !PT ;  /* 0x0000000dff0d7209 */ /* 0x000fe20007800000 */
[----:B------:R-:W-:Y:S01]  /*28e0*/  STG.E desc[UR6][R4.64+0x3c00], R29 ;  /* 0x003c001d04007986 */ /* 0x000fe2000c101906 */
[----:B------:R-:W-:Y:S02]  /*28f0*/  FMNMX R15, RZ, R15, !PT ;  /* 0x0000000fff0f7209 */ /* 0x000fe40007800000 */
[----:B------:R-:W-:Y:S01]  /*2900*/  FMNMX R45, RZ, R45, !PT ;  /* 0x0000002dff2d7209 */ /* 0x000fe20007800000 */
[----:B------:R-:W-:Y:S01]  /*2910*/  STG.E desc[UR6][R4.64+0x8], R31 ;  /* 0x0000081f04007986 */ /* 0x000fe2000c101906 */
[----:B------:R-:W-:Y:S02]  /*2920*/  FMNMX R19, RZ, R19, !PT ;  /* 0x00000013ff137209 */ /* 0x000fe40007800000 */
[----:B------:R-:W-:Y:S01]  /*2930*/  FMNMX R35, RZ, R35, !PT ;  /* 0x00000023ff237209 */ /* 0x000fe20007800000 */
[----:B------:R-:W-:Y:S01]  /*2940*/  STG.E desc[UR6][R4.64+0x10], R43 ;  /* 0x0000102b04007986 */ /* 0x000fe2000c101906 */
[----:B------:R-:W-:-:S02]  /*2950*/  FMNMX R37, RZ, R37, !PT ;  /* 0x00000025ff257209 */ /* 0x000fc40007800000 */
[----:B------:R-:W-:Y:S01]  /*2960*/  FMNMX R25, RZ, R25, !PT ;  /* 0x00000019ff197209 */ /* 0x000fe20007800000 */
[----:B------:R-:W-:Y:S01]  /*2970*/  STG.E desc[UR6][R4.64+0x3c10], R13 ;  /* 0x003c100d04007986 */ /* 0x000fe2000c101906 */
[----:B------:R-:W-:Y:S02]  /*2980*/  FMNMX R9, RZ, R6, !PT ;  /* 0x00000006ff097209 */ /* 0x000fe40007800000 */
[----:B0-----:R-:W-:Y:S01]  /*2990*/  FMNMX R3, RZ, R40, !PT ;  /* 0x00000028ff037209 */ /* 0x001fe20007800000 */
[----:B------:R-:W-:Y:S01]  /*29a0*/  STG.E desc[UR6][R4.64+0x98], R15 ;  /* 0x0000980f04007986 */ /* 0x000fe2000c101906 */
[----:B------:R-:W-:Y:S02]  /*29b0*/  FMNMX R39, RZ, R39, !PT ;  /* 0x00000027ff277209 */ /* 0x000fe40007800000 */
[----:B------:R-:W-:Y:S01]  /*29c0*/  FMNMX R7, RZ, R42, !PT ;  /* 0x0000002aff077209 */ /* 0x000fe20007800000 */
[----:B------:R-:W-:Y:S01]  /*29d0*/  STG.E desc[UR6][R4.64+0x3c18], R45 ;  /* 0x003c182d04007986 */ /* 0x000fe2000c101906 */
[----:B------:R-:W-:-:S03]  /*29e0*/  FMNMX R11, RZ, R26, !PT ;  /* 0x0000001aff0b7209 */ /* 0x000fc60007800000 */
[----:B------:R-:W-:Y:S04]  /*29f0*/  STG.E desc[UR6][R4.64+0x3c20], R19 ;  /* 0x003c201304007986 */ /* 0x000fe8000c101906 */
[----:B------:R-:W-:Y:S04]  /*2a00*/  STG.E desc[UR6][R4.64+0xa8], R35 ;  /* 0x0000a82304007986 */ /* 0x000fe8000c101906 */
[----:B------:R-:W-:Y:S04]  /*2a10*/  STG.E desc[UR6][R4.64+0x30], R37 ;  /* 0x0000302504007986 */ /* 0x000fe8000c101906 */
[----:B------:R-:W-:Y:S04]  /*2a20*/  STG.E desc[UR6][R4.64+0x3c30], R25 ;  /* 0x003c301904007986 */ /* 0x000fe8000c101906 */
[----:B------:R-:W-:Y:S04]  /*2a30*/  STG.E desc[UR6][R4.64+0x3cb0], R9 ;  /* 0x003cb00904007986 */ /* 0x000fe8000c101906 */
[----:B------:R-:W-:Y:S04]  /*2a40*/  STG.E desc[UR6][R4.64+0x38], R3 ;  /* 0x0000380304007986 */ /* 0x000fe8000c101906 */
[----:B------:R-:W-:Y:S04]  /*2a50*/  STG.E desc[UR6][R4.64+0xb8], R39 ;  /* 0x0000b82704007986 */ /* 0x000fe8000c101906 */
[----:B------:R-:W-:Y:S04]  /*2a60*/  STG.E desc[UR6][R4.64+0x3c38], R7 ;  /* 0x003c380704007986 */ /* 0x000fe8000c101906 */
[----:B------:R-:W-:Y:S01]  /*2a70*/  STG.E desc[UR6][R4.64+0x3cb8], R11 ;  /* 0x003cb80b04007986 */ /* 0x000fe2000c101906 */
[----:B------:R-:W-:Y:S05]  /*2a80*/  EXIT ;  /* 0x000000000000794d */ /* 0x000fea0003800000 */
.L_x_9:
[----:B------:R-:W-:-:S00]  /*2a90*/  BRA `(.L_x_9) ;  /* 0xfffffffc00fc7947 */ /* 0x000fc0000383ffff */
[----:B------:R-:W-:-:S00]  /*2aa0*/  NOP ;  /* 0x0000000000007918 */ /* 0x000fc00000000000 */
        /* <DEDUP_REMOVED lines=13> */
.L_x_10:


//--------------------- .nv.shared.my_kernel_kernel0 --------------------------
	.section	.nv.shared.my_kernel_kernel0,"aw",@nobits
	.sectionflags	@""
	.align	4
.nv.shared.my_kernel_kernel0:
	.zero		14912


//--------------------- .nv.shared.reserved.0     --------------------------
	.section	.nv.shared.reserved.0,"aw",@nobits
	.weak		__nv_reservedSMEM_offset_0_alias
	.size		__nv_reservedSMEM_offset_0_alias, 0, 64
	.other		__nv_reservedSMEM_offset_0_alias,@"STO_CUDA_RESERVED_SHARED STV_DEFAULT"
__nv_reservedSMEM_offset_0_alias:
	.zero		0
	.zero		64


//--------------------- .nv.constant0.my_kernel_kernel0 --------------------------
	.section	.nv.constant0.my_kernel_kernel0,"a",@progbits
	.sectionflags	@""
	.align	4
.nv.constant0.my_kernel_kernel0:
	.zero		928


//--------------------- SYMBOLS --------------------------

	.type		.nv.reservedSmem.offset0,@object
	.size		.nv.reservedSmem.offset0,0x4
	.type		.nv.reservedSmem.cap,@object
	.size		.nv.reservedSmem.cap,0x4
